	.target	sm_90a

	.elftype	@"ET_EXEC"


//--------------------- .note.nv.tkinfo           --------------------------
	.section	.note.nv.tkinfo,"",@"SHT_NOTE"
	.sectionflags	@"SHF_NOTE_NV_TKINFO"
	.tkinfo
        /*0018*/ 	.word	0x00000002
        /*0030*/ 	.string	""
        /*0030*/ 	.string	"ptxas"
        /*0030*/ 	.string	"Cuda compilation tools, release 13.0, V13.0.88"
        /*0030*/ 	.string	"Build cuda_13.0.r13.0/compiler.36424714_0"
        /*0030*/ 	.string	"-arch sm_90a -m 64 "



//--------------------- .note.nv.cuinfo           --------------------------
	.section	.note.nv.cuinfo,"",@"SHT_NOTE"
	.sectionflags	@"SHF_NOTE_NV_CUINFO"
        /*0018*/ 	.short	0x0002
        /*001a*/ 	.short	0x005a
        /*001c*/ 	.short	0x0082
	.zero		2


//--------------------- .nv.info                  --------------------------
	.section	.nv.info,"",@"SHT_CUDA_INFO"
	.align	4


	//----- nvinfo : EIATTR_REGCOUNT
	.align		4
        /*0000*/ 	.byte	0x04, 0x2f
        /*0002*/ 	.short	(.L_15 - .L_14)
	.align		4
.L_14:
        /*0004*/ 	.word	index@(_ZN7cutlass13device_kernelINS_4gemm6kernel13GemmUniversalIN4cute5tupleIJiiiiEEENS1_10collective13CollectiveMmaINS1_34MainloopSm90TmaGmmaWarpSpecializedILi3ENS5_IJNS4_1CILi2EEESB_NSA_ILi1EEEEEENS1_35KernelTmaWarpSpecializedCooperativeEEENS5_IJNSA_ILi256EEESG_NSA_ILi32EEEEEENS_10tfloat32_tENS5_IJlSC_lEEESJ_SK_NS4_8TiledMMAINS4_8MMA_AtomIJNS4_4SM904GMMA30MMA_64x256x8_F32TF32TF32_SS_TNILNSO_7ScaleInE1ELSQ_1EEEEEENS4_6LayoutINS5_IJSB_SC_SC_EEENS5_IJSC_NSA_ILi0EEESV_EEEEENS5_IJNS4_10UnderscoreESY_SY_EEEEENS4_23SM90_TMA_LOAD_MULTICASTENS4_14ComposedLayoutINS4_7SwizzleILi3ELi4ELi3EEENS4_18smem_ptr_flag_bitsILi32EEENST_INS5_IJNSA_ILi8EEESH_EEENS5_IJSH_SC_EEEEEEEvNS4_8identityES11_S1B_vS1C_EENS_8epilogue10collective6detail29Sm90TmaWarpSpecializedAdapterINS1F_15DefaultEpilogueISJ_SK_SK_NS1E_6thread17LinearCombinationISJ_Li1EffLNS1J_9ScaleType4KindE0ELNS_15FloatRoundStyleE2ESJ_EENS1_15EpilogueDefaultEEEEEvvEEEEvNT_6ParamsE)
        /*0008*/ 	.word	0x000000a8


	//----- nvinfo : EIATTR_FRAME_SIZE
	.align		4
.L_15:
        /*000c*/ 	.byte	0x04, 0x11
        /*000e*/ 	.short	(.L_17 - .L_16)
	.align		4
.L_16:
        /*0010*/ 	.word	index@(_ZN7cutlass13device_kernelINS_4gemm6kernel13GemmUniversalIN4cute5tupleIJiiiiEEENS1_10collective13CollectiveMmaINS1_34MainloopSm90TmaGmmaWarpSpecializedILi3ENS5_IJNS4_1CILi2EEESB_NSA_ILi1EEEEEENS1_35KernelTmaWarpSpecializedCooperativeEEENS5_IJNSA_ILi256EEESG_NSA_ILi32EEEEEENS_10tfloat32_tENS5_IJlSC_lEEESJ_SK_NS4_8TiledMMAINS4_8MMA_AtomIJNS4_4SM904GMMA30MMA_64x256x8_F32TF32TF32_SS_TNILNSO_7ScaleInE1ELSQ_1EEEEEENS4_6LayoutINS5_IJSB_SC_SC_EEENS5_IJSC_NSA_ILi0EEESV_EEEEENS5_IJNS4_10UnderscoreESY_SY_EEEEENS4_23SM90_TMA_LOAD_MULTICASTENS4_14ComposedLayoutINS4_7SwizzleILi3ELi4ELi3EEENS4_18smem_ptr_flag_bitsILi32EEENST_INS5_IJNSA_ILi8EEESH_EEENS5_IJSH_SC_EEEEEEEvNS4_8identityES11_S1B_vS1C_EENS_8epilogue10collective6detail29Sm90TmaWarpSpecializedAdapterINS1F_15DefaultEpilogueISJ_SK_SK_NS1E_6thread17LinearCombinationISJ_Li1EffLNS1J_9ScaleType4KindE0ELNS_15FloatRoundStyleE2ESJ_EENS1_15EpilogueDefaultEEEEEvvEEEEvNT_6ParamsE)
        /*0014*/ 	.word	0x00000788


	//----- nvinfo : EIATTR_MIN_STACK_SIZE
	.align		4
.L_17:
        /*0018*/ 	.byte	0x04, 0x12
        /*001a*/ 	.short	(.L_19 - .L_18)
	.align		4
.L_18:
        /*001c*/ 	.word	index@(_ZN7cutlass13device_kernelINS_4gemm6kernel13GemmUniversalIN4cute5tupleIJiiiiEEENS1_10collective13CollectiveMmaINS1_34MainloopSm90TmaGmmaWarpSpecializedILi3ENS5_IJNS4_1CILi2EEESB_NSA_ILi1EEEEEENS1_35KernelTmaWarpSpecializedCooperativeEEENS5_IJNSA_ILi256EEESG_NSA_ILi32EEEEEENS_10tfloat32_tENS5_IJlSC_lEEESJ_SK_NS4_8TiledMMAINS4_8MMA_AtomIJNS4_4SM904GMMA30MMA_64x256x8_F32TF32TF32_SS_TNILNSO_7ScaleInE1ELSQ_1EEEEEENS4_6LayoutINS5_IJSB_SC_SC_EEENS5_IJSC_NSA_ILi0EEESV_EEEEENS5_IJNS4_10UnderscoreESY_SY_EEEEENS4_23SM90_TMA_LOAD_MULTICASTENS4_14ComposedLayoutINS4_7SwizzleILi3ELi4ELi3EEENS4_18smem_ptr_flag_bitsILi32EEENST_INS5_IJNSA_ILi8EEESH_EEENS5_IJSH_SC_EEEEEEEvNS4_8identityES11_S1B_vS1C_EENS_8epilogue10collective6detail29Sm90TmaWarpSpecializedAdapterINS1F_15DefaultEpilogueISJ_SK_SK_NS1E_6thread17LinearCombinationISJ_Li1EffLNS1J_9ScaleType4KindE0ELNS_15FloatRoundStyleE2ESJ_EENS1_15EpilogueDefaultEEEEEvvEEEEvNT_6ParamsE)
        /*0020*/ 	.word	0x00000788
.L_19:


//--------------------- .nv.compat                --------------------------
	.section	.nv.compat,"",@"SHT_CUDA_COMPAT_INFO"
	.align	4
        /*0000*/ 	.byte	0x02, 0x09, 0x01, 0x00, 0x02, 0x02, 0x04, 0x00, 0x02, 0x05, 0x05, 0x00, 0x03, 0x07, 0x01, 0x01
        /*0010*/ 	.byte	0x02, 0x03, 0x01, 0x00, 0x02, 0x06, 0x01, 0x00, 0x04, 0x0b, 0x08, 0x00, 0x00, 0x00, 0x00, 0x00
        /*0020*/ 	.byte	0x00, 0x00, 0x00, 0x00


//--------------------- .nv.info._ZN7cutlass13device_kernelINS_4gemm6kernel13GemmUniversalIN4cute5tupleIJiiiiEEENS1_10collective13CollectiveMmaINS1_34MainloopSm90TmaGmmaWarpSpecializedILi3ENS5_IJNS4_1CILi2EEESB_NSA_ILi1EEEEEENS1_35KernelTmaWarpSpecializedCooperativeEEENS5_IJNSA_ILi256EEESG_NSA_ILi32EEEEEENS_10tfloat32_tENS5_IJlSC_lEEESJ_SK_NS4_8TiledMMAINS4_8MMA_AtomIJNS4_4SM904GMMA30MMA_64x256x8_F32TF32TF32_SS_TNILNSO_7ScaleInE1ELSQ_1EEEEEENS4_6LayoutINS5_IJSB_SC_SC_EEENS5_IJSC_NSA_ILi0EEESV_EEEEENS5_IJNS4_10UnderscoreESY_SY_EEEEENS4_23SM90_TMA_LOAD_MULTICASTENS4_14ComposedLayoutINS4_7SwizzleILi3ELi4ELi3EEENS4_18smem_ptr_flag_bitsILi32EEENST_INS5_IJNSA_ILi8EEESH_EEENS5_IJSH_SC_EEEEEEEvNS4_8identityES11_S1B_vS1C_EENS_8epilogue10collective6detail29Sm90TmaWarpSpecializedAdapterINS1F_15DefaultEpilogueISJ_SK_SK_NS1E_6thread17LinearCombinationISJ_Li1EffLNS1J_9ScaleType4KindE0ELNS_15FloatRoundStyleE2ESJ_EENS1_15EpilogueDefaultEEEEEvvEEEEvNT_6ParamsE --------------------------
	.section	.nv.info._ZN7cutlass13device_kernelINS_4gemm6kernel13GemmUniversalIN4cute5tupleIJiiiiEEENS1_10collective13CollectiveMmaINS1_34MainloopSm90TmaGmmaWarpSpecializedILi3ENS5_IJNS4_1CILi2EEESB_NSA_ILi1EEEEEENS1_35KernelTmaWarpSpecializedCooperativeEEENS5_IJNSA_ILi256EEESG_NSA_ILi32EEEEEENS_10tfloat32_tENS5_IJlSC_lEEESJ_SK_NS4_8TiledMMAINS4_8MMA_AtomIJNS4_4SM904GMMA30MMA_64x256x8_F32TF32TF32_SS_TNILNSO_7ScaleInE1ELSQ_1EEEEEENS4_6LayoutINS5_IJSB_SC_SC_EEENS5_IJSC_NSA_ILi0EEESV_EEEEENS5_IJNS4_10UnderscoreESY_SY_EEEEENS4_23SM90_TMA_LOAD_MULTICASTENS4_14ComposedLayoutINS4_7SwizzleILi3ELi4ELi3EEENS4_18smem_ptr_flag_bitsILi32EEENST_INS5_IJNSA_ILi8EEESH_EEENS5_IJSH_SC_EEEEEEEvNS4_8identityES11_S1B_vS1C_EENS_8epilogue10collective6detail29Sm90TmaWarpSpecializedAdapterINS1F_15DefaultEpilogueISJ_SK_SK_NS1E_6thread17LinearCombinationISJ_Li1EffLNS1J_9ScaleType4KindE0ELNS_15FloatRoundStyleE2ESJ_EENS1_15EpilogueDefaultEEEEEvvEEEEvNT_6ParamsE,"",@"SHT_CUDA_INFO"
	.sectionflags	@""
	.align	4


	//----- nvinfo : EIATTR_CUDA_API_VERSION
	.align		4
        /*0000*/ 	.byte	0x04, 0x37
        /*0002*/ 	.short	(.L_21 - .L_20)
.L_20:
        /*0004*/ 	.word	0x00000082


	//----- nvinfo : EIATTR_KPARAM_INFO
	.align		4
.L_21:
        /*0008*/ 	.byte	0x04, 0x17
        /*000a*/ 	.short	(.L_23 - .L_22)
.L_22:
        /*000c*/ 	.word	0x00000000
        /*0010*/ 	.short	0x0000
        /*0012*/ 	.short	0x0070
        /*0014*/ 	.byte	0x00, 0xf0, 0x01, 0x10


	//----- nvinfo : EIATTR_SPARSE_MMA_MASK
	.align		4
.L_23:
        /*0018*/ 	.byte	0x03, 0x50
        /*001a*/ 	.short	0x0000


	//----- nvinfo : EIATTR_MAXREG_COUNT
	.align		4
        /*001c*/ 	.byte	0x03, 0x1b
        /*001e*/ 	.short	0x00a8


	//----- nvinfo : EIATTR_NUM_BARRIERS
	.align		4
        /*0020*/ 	.byte	0x02, 0x4c
        /*0022*/ 	.byte	0x01
	.zero		1


	//----- nvinfo : EIATTR_EXTERNS
	.align		4
        /*0024*/ 	.byte	0x04, 0x0f
        /*0026*/ 	.short	(.L_25 - .L_24)


	//   ....[0]....
	.align		4
.L_24:
        /*0028*/ 	.word	index@(__assertfail)


	//----- nvinfo : EIATTR_ANNOTATIONS
	.align		4
.L_25:
        /*002c*/ 	.byte	0x04, 0x55
        /*002e*/ 	.short	(.L_27 - .L_26)


	//   ....[0]....
.L_26:
        /*0030*/ 	.word	0x00000001
        /*0034*/ 	.byte	0xe0, 0x09, 0x00, 0x00, 0x01, 0x00, 0x00, 0x00, 0xf0, 0x09, 0x00, 0x00, 0x01, 0x00, 0x00, 0x00
        /* <DEDUP_REMOVED lines=716> */
        /*2d04*/ 	.byte	0xe0, 0xa8, 0x01, 0x00, 0x01, 0x00, 0x00, 0x00, 0x00, 0xa9, 0x01, 0x00


	//----- nvinfo : EIATTR_MERCURY_ISA_VERSION
	.align		4
.L_27:
        /*2d10*/ 	.byte	0x03, 0x5f
        /*2d12*/ 	.short	0x0101


	//----- nvinfo : EIATTR_INT_WARP_WIDE_INSTR_OFFSETS
	.align		4
        /*2d14*/ 	.byte	0x04, 0x31
        /*2d16*/ 	.short	(.L_29 - .L_28)


	//   ....[0]....
.L_28:
        /*2d18*/ 	.word	0x00000560


	//   ....[1]....
        /*2d1c*/ 	.word	0x00000570


	//   ....[2]....
        /*2d20*/ 	.word	0x000006e0


	//----- nvinfo : EIATTR_COOP_GROUP_MASK_REGIDS
	.align		4
.L_29:
        /*2d24*/ 	.byte	0x04, 0x29
        /*2d26*/ 	.short	(.L_31 - .L_30)


	//   ....[0]....
.L_30:
        /*2d28*/ 	.word	0xffffffff


	//   ....[1]....
        /*2d2c*/ 	.word	0xffffffff


	//   ....[2]....
        /*2d30*/ 	.word	0xffffffff


	//   ....[3]....
        /*2d34*/ 	.word	0xffffffff


	//   ....[4]....
        /*2d38*/ 	.word	0xffffffff


	//   ....[5]....
        /*2d3c*/ 	.word	0xffffffff


	//----- nvinfo : EIATTR_COOP_GROUP_INSTR_OFFSETS
	.align		4
.L_31:
        /*2d40*/ 	.byte	0x04, 0x28
        /*2d42*/ 	.short	(.L_33 - .L_32)


	//   ....[0]....
.L_32:
        /*2d44*/ 	.word	0x00000070


	//   ....[1]....
        /*2d48*/ 	.word	0x00000080


	//   ....[2]....
        /*2d4c*/ 	.word	0x000001a0


	//   ....[3]....
        /*2d50*/ 	.word	0x000003b0


	//   ....[4]....
        /*2d54*/ 	.word	0x00000820


	//   ....[5]....
        /*2d58*/ 	.word	0x000013f0


	//----- nvinfo : EIATTR_REG_RECONFIG
	.align		4
.L_33:
        /*2d5c*/ 	.byte	0x01, 0x54
	.zero		2


	//----- nvinfo : EIATTR_SYSCALL_OFFSETS
	.align		4
        /*2d60*/ 	.byte	0x04, 0x46
        /*2d62*/ 	.short	(.L_35 - .L_34)


	//   ....[0]....
.L_34:
        /*2d64*/ 	.word	0x000015a0


	//----- nvinfo : EIATTR_MBARRIER_INSTR_OFFSETS
	.align		4
.L_35:
        /*2d68*/ 	.byte	0x04, 0x39
        /*2d6a*/ 	.short	(.L_37 - .L_36)


	//   ....[0]....
.L_36:
        /*2d6c*/ 	.word	0x00000320
        /*2d70*/ 	.word	0x000000ff
        /*2d74*/ 	.word	0x00000000
        /*2d78*/ 	.short	0x0100
        /*2d7a*/ 	.byte	0x08
	.zero		1


	//   ....[1]....
        /*2d7c*/ 	.word	0x00000330
        /*2d80*/ 	.word	0x000000ff
        /*2d84*/ 	.word	0x00000018
        /*2d88*/ 	.short	0x0100
        /*2d8a*/ 	.byte	0x08
	.zero		1


	//   ....[2]....
        /*2d8c*/ 	.word	0x00000340
        /*2d90*/ 	.word	0x000000ff
        /*2d94*/ 	.word	0x00000008
        /*2d98*/ 	.short	0x0100
        /*2d9a*/ 	.byte	0x08
	.zero		1


	//   ....[3]....
        /*2d9c*/ 	.word	0x00000350
        /*2da0*/ 	.word	0x000000ff
        /*2da4*/ 	.word	0x00000020
        /*2da8*/ 	.short	0x0100
        /*2daa*/ 	.byte	0x08
	.zero		1


	//   ....[4]....
        /*2dac*/ 	.word	0x00000360
        /*2db0*/ 	.word	0x000000ff
        /*2db4*/ 	.word	0x00000010
        /*2db8*/ 	.short	0x0100
        /*2dba*/ 	.byte	0x08
	.zero		1


	//   ....[5]....
        /*2dbc*/ 	.word	0x00000370
        /*2dc0*/ 	.word	0x000000ff
        /*2dc4*/ 	.word	0x00000028
        /*2dc8*/ 	.short	0x0100
        /*2dca*/ 	.byte	0x08
	.zero		1


	//   ....[6]....
        /*2dcc*/ 	.word	0x00000750
        /*2dd0*/ 	.word	0x000000ff
        /*2dd4*/ 	.word	0x00000040
        /*2dd8*/ 	.short	0x0100
        /*2dda*/ 	.byte	0x06
	.zero		1


	//   ....[7]....
        /*2ddc*/ 	.word	0x00000780
        /*2de0*/ 	.word	0x000000ff
        /*2de4*/ 	.word	0x00000048
        /*2de8*/ 	.short	0x0100
        /*2dea*/ 	.byte	0x06
	.zero		1


	//   ....[8]....
        /*2dec*/ 	.word	0x00001680
        /*2df0*/ 	.word	0x00000004
        /*2df4*/ 	.word	0x00000000
        /*2df8*/ 	.short	0x010a
        /*2dfa*/ 	.byte	0x3f
	.zero		1


	//   ....[9]....
        /*2dfc*/ 	.word	0x000016c0
        /*2e00*/ 	.word	0x00000004
        /*2e04*/ 	.word	0x00000000
        /*2e08*/ 	.short	0x010a
        /*2e0a*/ 	.byte	0x3f
	.zero		1


	//   ....[10]....
        /*2e0c*/ 	.word	0x00004d10
        /*2e10*/ 	.word	0x00000004
        /*2e14*/ 	.word	0x00000000
        /*2e18*/ 	.short	0x010a
        /*2e1a*/ 	.byte	0x3f
	.zero		1


	//   ....[11]....
        /*2e1c*/ 	.word	0x00004d50
        /*2e20*/ 	.word	0x00000004
        /*2e24*/ 	.word	0x00000000
        /*2e28*/ 	.short	0x010a
        /*2e2a*/ 	.byte	0x3f
	.zero		1


	//   ....[12]....
        /*2e2c*/ 	.word	0x00008e40
        /*2e30*/ 	.word	0x00000004
        /*2e34*/ 	.word	0x00000000
        /*2e38*/ 	.short	0x0101
        /*2e3a*/ 	.byte	0x3f
	.zero		1


	//   ....[13]....
        /*2e3c*/ 	.word	0x00009060
        /*2e40*/ 	.word	0x00000000
        /*2e44*/ 	.word	0x00000000
        /*2e48*/ 	.short	0x0101
        /*2e4a*/ 	.byte	0x3f
	.zero		1


	//   ....[14]....
        /*2e4c*/ 	.word	0x0001a440
        /*2e50*/ 	.word	0x0000000a
        /*2e54*/ 	.word	0x00000018
        /*2e58*/ 	.short	0x010a
        /*2e5a*/ 	.byte	0x3f
	.zero		1


	//   ....[15]....
        /*2e5c*/ 	.word	0x0001a800
        /*2e60*/ 	.word	0x00000002
        /*2e64*/ 	.word	0x00000048
        /*2e68*/ 	.short	0x0101
        /*2e6a*/ 	.byte	0x3f
	.zero		1


	//   ....[16]....
        /*2e6c*/ 	.word	0x0001b000
        /*2e70*/ 	.word	0x00000005
        /*2e74*/ 	.word	0x00000000
        /*2e78*/ 	.short	0x010a
        /*2e7a*/ 	.byte	0x3f
	.zero		1


	//   ....[17]....
        /*2e7c*/ 	.word	0x0001b090
        /*2e80*/ 	.word	0x00000007
        /*2e84*/ 	.word	0x00000000
        /*2e88*/ 	.short	0x010a
        /*2e8a*/ 	.byte	0x3f
	.zero		1


	//   ....[18]....
        /*2e8c*/ 	.word	0x0001b120
        /*2e90*/ 	.word	0x00000003
        /*2e94*/ 	.word	0x00000000
        /*2e98*/ 	.short	0x010a
        /*2e9a*/ 	.byte	0x3f
	.zero		1


	//   ....[19]....
        /*2e9c*/ 	.word	0x0001b180
        /*2ea0*/ 	.word	0x00000004
        /*2ea4*/ 	.word	0x00000000
        /*2ea8*/ 	.short	0x010a
        /*2eaa*/ 	.byte	0x3f
	.zero		1


	//   ....[20]....
        /*2eac*/ 	.word	0x0001b1d0
        /*2eb0*/ 	.word	0x00000004
        /*2eb4*/ 	.word	0x00000000
        /*2eb8*/ 	.short	0x010a
        /*2eba*/ 	.byte	0x3f
	.zero		1


	//   ....[21]....
        /*2ebc*/ 	.word	0x0001b2a0
        /*2ec0*/ 	.word	0x0000000a
        /*2ec4*/ 	.word	0x00000018
        /*2ec8*/ 	.short	0x010a
        /*2eca*/ 	.byte	0x3f
	.zero		1


	//   ....[22]....
        /*2ecc*/ 	.word	0x0001b370
        /*2ed0*/ 	.word	0x00000005
        /*2ed4*/ 	.word	0x00000000
        /*2ed8*/ 	.short	0x010a
        /*2eda*/ 	.byte	0x3f
	.zero		1


	//   ....[23]....
        /*2edc*/ 	.word	0x0001b3c0
        /*2ee0*/ 	.word	0x00000007
        /*2ee4*/ 	.word	0x00000000
        /*2ee8*/ 	.short	0x010a
        /*2eea*/ 	.byte	0x3f
	.zero		1


	//----- nvinfo : EIATTR_NUM_MBARRIERS
	.align		4
.L_37:
        /*2eec*/ 	.byte	0x03, 0x38
        /*2eee*/ 	.short	0x0008


	//----- nvinfo : EIATTR_EXIT_INSTR_OFFSETS
	.align		4
        /*2ef0*/ 	.byte	0x04, 0x1c
        /*2ef2*/ 	.short	(.L_39 - .L_38)


	//   ....[0]....
.L_38:
        /*2ef4*/ 	.word	0x00000a80


	//   ....[1]....
        /*2ef8*/ 	.word	0x00001310


	//   ....[2]....
        /*2efc*/ 	.word	0x000199d0


	//   ....[3]....
        /*2f00*/ 	.word	0x00019ff0


	//   ....[4]....
        /*2f04*/ 	.word	0x0001b170


	//----- nvinfo : EIATTR_MAX_THREADS
	.align		4
.L_39:
        /*2f08*/ 	.byte	0x04, 0x05
        /*2f0a*/ 	.short	(.L_41 - .L_40)
.L_40:
        /*2f0c*/ 	.word	0x00000180
        /*2f10*/ 	.word	0x00000001
        /*2f14*/ 	.word	0x00000001


	//----- nvinfo : EIATTR_CRS_STACK_SIZE
	.align		4
.L_41:
        /*2f18*/ 	.byte	0x04, 0x1e
        /*2f1a*/ 	.short	(.L_43 - .L_42)
.L_42:
        /*2f1c*/ 	.word	0x00000000


	//----- nvinfo : EIATTR_CBANK_PARAM_SIZE
	.align		4
.L_43:
        /*2f20*/ 	.byte	0x03, 0x19
        /*2f22*/ 	.short	0x0470


	//----- nvinfo : EIATTR_PARAM_CBANK
	.align		4
        /*2f24*/ 	.byte	0x04, 0x0a
        /*2f26*/ 	.short	(.L_45 - .L_44)
	.align		4
.L_44:
        /*2f28*/ 	.word	index@(.nv.constant0._ZN7cutlass13device_kernelINS_4gemm6kernel13GemmUniversalIN4cute5tupleIJiiiiEEENS1_10collective13CollectiveMmaINS1_34MainloopSm90TmaGmmaWarpSpecializedILi3ENS5_IJNS4_1CILi2EEESB_NSA_ILi1EEEEEENS1_35KernelTmaWarpSpecializedCooperativeEEENS5_IJNSA_ILi256EEESG_NSA_ILi32EEEEEENS_10tfloat32_tENS5_IJlSC_lEEESJ_SK_NS4_8TiledMMAINS4_8MMA_AtomIJNS4_4SM904GMMA30MMA_64x256x8_F32TF32TF32_SS_TNILNSO_7ScaleInE1ELSQ_1EEEEEENS4_6LayoutINS5_IJSB_SC_SC_EEENS5_IJSC_NSA_ILi0EEESV_EEEEENS5_IJNS4_10UnderscoreESY_SY_EEEEENS4_23SM90_TMA_LOAD_MULTICASTENS4_14ComposedLayoutINS4_7SwizzleILi3ELi4ELi3EEENS4_18smem_ptr_flag_bitsILi32EEENST_INS5_IJNSA_ILi8EEESH_EEENS5_IJSH_SC_EEEEEEEvNS4_8identityES11_S1B_vS1C_EENS_8epilogue10collective6detail29Sm90TmaWarpSpecializedAdapterINS1F_15DefaultEpilogueISJ_SK_SK_NS1E_6thread17LinearCombinationISJ_Li1EffLNS1J_9ScaleType4KindE0ELNS_15FloatRoundStyleE2ESJ_EENS1_15EpilogueDefaultEEEEEvvEEEEvNT_6ParamsE)
        /*2f2c*/ 	.short	0x0210
        /*2f2e*/ 	.short	0x0470


	//----- nvinfo : EIATTR_SW_WAR
	.align		4
.L_45:
        /*2f30*/ 	.byte	0x04, 0x36
        /*2f32*/ 	.short	(.L_47 - .L_46)
.L_46:
        /*2f34*/ 	.word	0x00000008
.L_47:


//--------------------- .nv.callgraph             --------------------------
	.section	.nv.callgraph,"",@"SHT_CUDA_CALLGRAPH"
	.align	4
	.sectionentsize	8
	.align		4
        /*0000*/ 	.word	0x00000000
	.align		4
        /*0004*/ 	.word	0xffffffff
	.align		4
        /*0008*/ 	.word	index@(_ZN7cutlass13device_kernelINS_4gemm6kernel13GemmUniversalIN4cute5tupleIJiiiiEEENS1_10collective13CollectiveMmaINS1_34MainloopSm90TmaGmmaWarpSpecializedILi3ENS5_IJNS4_1CILi2EEESB_NSA_ILi1EEEEEENS1_35KernelTmaWarpSpecializedCooperativeEEENS5_IJNSA_ILi256EEESG_NSA_ILi32EEEEEENS_10tfloat32_tENS5_IJlSC_lEEESJ_SK_NS4_8TiledMMAINS4_8MMA_AtomIJNS4_4SM904GMMA30MMA_64x256x8_F32TF32TF32_SS_TNILNSO_7ScaleInE1ELSQ_1EEEEEENS4_6LayoutINS5_IJSB_SC_SC_EEENS5_IJSC_NSA_ILi0EEESV_EEEEENS5_IJNS4_10UnderscoreESY_SY_EEEEENS4_23SM90_TMA_LOAD_MULTICASTENS4_14ComposedLayoutINS4_7SwizzleILi3ELi4ELi3EEENS4_18smem_ptr_flag_bitsILi32EEENST_INS5_IJNSA_ILi8EEESH_EEENS5_IJSH_SC_EEEEEEEvNS4_8identityES11_S1B_vS1C_EENS_8epilogue10collective6detail29Sm90TmaWarpSpecializedAdapterINS1F_15DefaultEpilogueISJ_SK_SK_NS1E_6thread17LinearCombinationISJ_Li1EffLNS1J_9ScaleType4KindE0ELNS_15FloatRoundStyleE2ESJ_EENS1_15EpilogueDefaultEEEEEvvEEEEvNT_6ParamsE)
	.align		4
        /*000c*/ 	.word	index@(__assertfail)
	.align		4
        /*0010*/ 	.word	0x00000000
	.align		4
        /*0014*/ 	.word	0xfffffffe
	.align		4
        /*0018*/ 	.word	0x00000000
	.align		4
        /*001c*/ 	.word	0xfffffffd
	.align		4
        /*0020*/ 	.word	0x00000000
	.align		4
        /*0024*/ 	.word	0xfffffffc


//--------------------- .nv.constant4             --------------------------
	.section	.nv.constant4,"a",@progbits
	.align	8
	.align		8
.nv.constant4:
        /*0000*/ 	.dword	__assertfail
	.align		8
        /*0008*/ 	.dword	__unnamed_1
	.align		8
        /*0010*/ 	.dword	_ZN39_INTERNAL_b3d6688f_4_k_cu_679c0cb8_67364cuda3std3__45__cpo5beginE
	.align		8
        /*0018*/ 	.dword	_ZN39_INTERNAL_b3d6688f_4_k_cu_679c0cb8_67364cuda3std3__45__cpo3endE
	.align		8
        /*0020*/ 	.dword	_ZN39_INTERNAL_b3d6688f_4_k_cu_679c0cb8_67364cuda3std3__45__cpo6cbeginE
	.align		8
        /*0028*/ 	.dword	_ZN39_INTERNAL_b3d6688f_4_k_cu_679c0cb8_67364cuda3std3__45__cpo4cendE
	.align		8
        /*0030*/ 	.dword	_ZN39_INTERNAL_b3d6688f_4_k_cu_679c0cb8_67364cuda3std3__441_GLOBAL__N__b3d6688f_4_k_cu_679c0cb8_67366ignoreE
	.align		8
        /*0038*/ 	.dword	_ZN39_INTERNAL_b3d6688f_4_k_cu_679c0cb8_67364cuda3std3__419piecewise_constructE
	.align		8
        /*0040*/ 	.dword	_ZN39_INTERNAL_b3d6688f_4_k_cu_679c0cb8_67364cuda3std3__48in_placeE
	.align		8
        /*0048*/ 	.dword	_ZN39_INTERNAL_b3d6688f_4_k_cu_679c0cb8_67364cuda3std6ranges3__45__cpo4swapE
	.align		8
        /*0050*/ 	.dword	_ZN39_INTERNAL_b3d6688f_4_k_cu_679c0cb8_67364cuda3std6ranges3__45__cpo9iter_moveE
	.align		8
        /*0058*/ 	.dword	_ZN39_INTERNAL_b3d6688f_4_k_cu_679c0cb8_67364cute7productE
	.align		8
        /*0060*/ 	.dword	_ZN39_INTERNAL_b3d6688f_4_k_cu_679c0cb8_67364cute1_E
	.align		8
        /*0068*/ 	.dword	$str$22
	.align		8
        /*0070*/ 	.dword	$str$23


//--------------------- .text._ZN7cutlass13device_kernelINS_4gemm6kernel13GemmUniversalIN4cute5tupleIJiiiiEEENS1_10collective13CollectiveMmaINS1_34MainloopSm90TmaGmmaWarpSpecializedILi3ENS5_IJNS4_1CILi2EEESB_NSA_ILi1EEEEEENS1_35KernelTmaWarpSpecializedCooperativeEEENS5_IJNSA_ILi256EEESG_NSA_ILi32EEEEEENS_10tfloat32_tENS5_IJlSC_lEEESJ_SK_NS4_8TiledMMAINS4_8MMA_AtomIJNS4_4SM904GMMA30MMA_64x256x8_F32TF32TF32_SS_TNILNSO_7ScaleInE1ELSQ_1EEEEEENS4_6LayoutINS5_IJSB_SC_SC_EEENS5_IJSC_NSA_ILi0EEESV_EEEEENS5_IJNS4_10UnderscoreESY_SY_EEEEENS4_23SM90_TMA_LOAD_MULTICASTENS4_14ComposedLayoutINS4_7SwizzleILi3ELi4ELi3EEENS4_18smem_ptr_flag_bitsILi32EEENST_INS5_IJNSA_ILi8EEESH_EEENS5_IJSH_SC_EEEEEEEvNS4_8identityES11_S1B_vS1C_EENS_8epilogue10collective6detail29Sm90TmaWarpSpecializedAdapterINS1F_15DefaultEpilogueISJ_SK_SK_NS1E_6thread17LinearCombinationISJ_Li1EffLNS1J_9ScaleType4KindE0ELNS_15FloatRoundStyleE2ESJ_EENS1_15EpilogueDefaultEEEEEvvEEEEvNT_6ParamsE --------------------------
	.section	.text._ZN7cutlass13device_kernelINS_4gemm6kernel13GemmUniversalIN4cute5tupleIJiiiiEEENS1_10collective13CollectiveMmaINS1_34MainloopSm90TmaGmmaWarpSpecializedILi3ENS5_IJNS4_1CILi2EEESB_NSA_ILi1EEEEEENS1_35KernelTmaWarpSpecializedCooperativeEEENS5_IJNSA_ILi256EEESG_NSA_ILi32EEEEEENS_10tfloat32_tENS5_IJlSC_lEEESJ_SK_NS4_8TiledMMAINS4_8MMA_AtomIJNS4_4SM904GMMA30MMA_64x256x8_F32TF32TF32_SS_TNILNSO_7ScaleInE1ELSQ_1EEEEEENS4_6LayoutINS5_IJSB_SC_SC_EEENS5_IJSC_NSA_ILi0EEESV_EEEEENS5_IJNS4_10UnderscoreESY_SY_EEEEENS4_23SM90_TMA_LOAD_MULTICASTENS4_14ComposedLayoutINS4_7SwizzleILi3ELi4ELi3EEENS4_18smem_ptr_flag_bitsILi32EEENST_INS5_IJNSA_ILi8EEESH_EEENS5_IJSH_SC_EEEEEEEvNS4_8identityES11_S1B_vS1C_EENS_8epilogue10collective6detail29Sm90TmaWarpSpecializedAdapterINS1F_15DefaultEpilogueISJ_SK_SK_NS1E_6thread17LinearCombinationISJ_Li1EffLNS1J_9ScaleType4KindE0ELNS_15FloatRoundStyleE2ESJ_EENS1_15EpilogueDefaultEEEEEvvEEEEvNT_6ParamsE,"ax",@progbits
	.align	128
.text._ZN7cutlass13device_kernelINS_4gemm6kernel13GemmUniversalIN4cute5tupleIJiiiiEEENS1_10collective13CollectiveMmaINS1_34MainloopSm90TmaGmmaWarpSpecializedILi3ENS5_IJNS4_1CILi2EEESB_NSA_ILi1EEEEEENS1_35KernelTmaWarpSpecializedCooperativeEEENS5_IJNSA_ILi256EEESG_NSA_ILi32EEEEEENS_10tfloat32_tENS5_IJlSC_lEEESJ_SK_NS4_8TiledMMAINS4_8MMA_AtomIJNS4_4SM904GMMA30MMA_64x256x8_F32TF32TF32_SS_TNILNSO_7ScaleInE1ELSQ_1EEEEEENS4_6LayoutINS5_IJSB_SC_SC_EEENS5_IJSC_NSA_ILi0EEESV_EEEEENS5_IJNS4_10UnderscoreESY_SY_EEEEENS4_23SM90_TMA_LOAD_MULTICASTENS4_14ComposedLayoutINS4_7SwizzleILi3ELi4ELi3EEENS4_18smem_ptr_flag_bitsILi32EEENST_INS5_IJNSA_ILi8EEESH_EEENS5_IJSH_SC_EEEEEEEvNS4_8identityES11_S1B_vS1C_EENS_8epilogue10collective6detail29Sm90TmaWarpSpecializedAdapterINS1F_15DefaultEpilogueISJ_SK_SK_NS1E_6thread17LinearCombinationISJ_Li1EffLNS1J_9ScaleType4KindE0ELNS_15FloatRoundStyleE2ESJ_EENS1_15EpilogueDefaultEEEEEvvEEEEvNT_6ParamsE:
        .type           _ZN7cutlass13device_kernelINS_4gemm6kernel13GemmUniversalIN4cute5tupleIJiiiiEEENS1_10collective13CollectiveMmaINS1_34MainloopSm90TmaGmmaWarpSpecializedILi3ENS5_IJNS4_1CILi2EEESB_NSA_ILi1EEEEEENS1_35KernelTmaWarpSpecializedCooperativeEEENS5_IJNSA_ILi256EEESG_NSA_ILi32EEEEEENS_10tfloat32_tENS5_IJlSC_lEEESJ_SK_NS4_8TiledMMAINS4_8MMA_AtomIJNS4_4SM904GMMA30MMA_64x256x8_F32TF32TF32_SS_TNILNSO_7ScaleInE1ELSQ_1EEEEEENS4_6LayoutINS5_IJSB_SC_SC_EEENS5_IJSC_NSA_ILi0EEESV_EEEEENS5_IJNS4_10UnderscoreESY_SY_EEEEENS4_23SM90_TMA_LOAD_MULTICASTENS4_14ComposedLayoutINS4_7SwizzleILi3ELi4ELi3EEENS4_18smem_ptr_flag_bitsILi32EEENST_INS5_IJNSA_ILi8EEESH_EEENS5_IJSH_SC_EEEEEEEvNS4_8identityES11_S1B_vS1C_EENS_8epilogue10collective6detail29Sm90TmaWarpSpecializedAdapterINS1F_15DefaultEpilogueISJ_SK_SK_NS1E_6thread17LinearCombinationISJ_Li1EffLNS1J_9ScaleType4KindE0ELNS_15FloatRoundStyleE2ESJ_EENS1_15EpilogueDefaultEEEEEvvEEEEvNT_6ParamsE,@function
        .size           _ZN7cutlass13device_kernelINS_4gemm6kernel13GemmUniversalIN4cute5tupleIJiiiiEEENS1_10collective13CollectiveMmaINS1_34MainloopSm90TmaGmmaWarpSpecializedILi3ENS5_IJNS4_1CILi2EEESB_NSA_ILi1EEEEEENS1_35KernelTmaWarpSpecializedCooperativeEEENS5_IJNSA_ILi256EEESG_NSA_ILi32EEEEEENS_10tfloat32_tENS5_IJlSC_lEEESJ_SK_NS4_8TiledMMAINS4_8MMA_AtomIJNS4_4SM904GMMA30MMA_64x256x8_F32TF32TF32_SS_TNILNSO_7ScaleInE1ELSQ_1EEEEEENS4_6LayoutINS5_IJSB_SC_SC_EEENS5_IJSC_NSA_ILi0EEESV_EEEEENS5_IJNS4_10UnderscoreESY_SY_EEEEENS4_23SM90_TMA_LOAD_MULTICASTENS4_14ComposedLayoutINS4_7SwizzleILi3ELi4ELi3EEENS4_18smem_ptr_flag_bitsILi32EEENST_INS5_IJNSA_ILi8EEESH_EEENS5_IJSH_SC_EEEEEEEvNS4_8identityES11_S1B_vS1C_EENS_8epilogue10collective6detail29Sm90TmaWarpSpecializedAdapterINS1F_15DefaultEpilogueISJ_SK_SK_NS1E_6thread17LinearCombinationISJ_Li1EffLNS1J_9ScaleType4KindE0ELNS_15FloatRoundStyleE2ESJ_EENS1_15EpilogueDefaultEEEEEvvEEEEvNT_6ParamsE,(.L_x_579 - _ZN7cutlass13device_kernelINS_4gemm6kernel13GemmUniversalIN4cute5tupleIJiiiiEEENS1_10collective13CollectiveMmaINS1_34MainloopSm90TmaGmmaWarpSpecializedILi3ENS5_IJNS4_1CILi2EEESB_NSA_ILi1EEEEEENS1_35KernelTmaWarpSpecializedCooperativeEEENS5_IJNSA_ILi256EEESG_NSA_ILi32EEEEEENS_10tfloat32_tENS5_IJlSC_lEEESJ_SK_NS4_8TiledMMAINS4_8MMA_AtomIJNS4_4SM904GMMA30MMA_64x256x8_F32TF32TF32_SS_TNILNSO_7ScaleInE1ELSQ_1EEEEEENS4_6LayoutINS5_IJSB_SC_SC_EEENS5_IJSC_NSA_ILi0EEESV_EEEEENS5_IJNS4_10UnderscoreESY_SY_EEEEENS4_23SM90_TMA_LOAD_MULTICASTENS4_14ComposedLayoutINS4_7SwizzleILi3ELi4ELi3EEENS4_18smem_ptr_flag_bitsILi32EEENST_INS5_IJNSA_ILi8EEESH_EEENS5_IJSH_SC_EEEEEEEvNS4_8identityES11_S1B_vS1C_EENS_8epilogue10collective6detail29Sm90TmaWarpSpecializedAdapterINS1F_15DefaultEpilogueISJ_SK_SK_NS1E_6thread17LinearCombinationISJ_Li1EffLNS1J_9ScaleType4KindE0ELNS_15FloatRoundStyleE2ESJ_EENS1_15EpilogueDefaultEEEEEvvEEEEvNT_6ParamsE)
        .other          _ZN7cutlass13device_kernelINS_4gemm6kernel13GemmUniversalIN4cute5tupleIJiiiiEEENS1_10collective13CollectiveMmaINS1_34MainloopSm90TmaGmmaWarpSpecializedILi3ENS5_IJNS4_1CILi2EEESB_NSA_ILi1EEEEEENS1_35KernelTmaWarpSpecializedCooperativeEEENS5_IJNSA_ILi256EEESG_NSA_ILi32EEEEEENS_10tfloat32_tENS5_IJlSC_lEEESJ_SK_NS4_8TiledMMAINS4_8MMA_AtomIJNS4_4SM904GMMA30MMA_64x256x8_F32TF32TF32_SS_TNILNSO_7ScaleInE1ELSQ_1EEEEEENS4_6LayoutINS5_IJSB_SC_SC_EEENS5_IJSC_NSA_ILi0EEESV_EEEEENS5_IJNS4_10UnderscoreESY_SY_EEEEENS4_23SM90_TMA_LOAD_MULTICASTENS4_14ComposedLayoutINS4_7SwizzleILi3ELi4ELi3EEENS4_18smem_ptr_flag_bitsILi32EEENST_INS5_IJNSA_ILi8EEESH_EEENS5_IJSH_SC_EEEEEEEvNS4_8identityES11_S1B_vS1C_EENS_8epilogue10collective6detail29Sm90TmaWarpSpecializedAdapterINS1F_15DefaultEpilogueISJ_SK_SK_NS1E_6thread17LinearCombinationISJ_Li1EffLNS1J_9ScaleType4KindE0ELNS_15FloatRoundStyleE2ESJ_EENS1_15EpilogueDefaultEEEEEvvEEEEvNT_6ParamsE,@"STO_CUDA_ENTRY STV_DEFAULT"
_ZN7cutlass13device_kernelINS_4gemm6kernel13GemmUniversalIN4cute5tupleIJiiiiEEENS1_10collective13CollectiveMmaINS1_34MainloopSm90TmaGmmaWarpSpecializedILi3ENS5_IJNS4_1CILi2EEESB_NSA_ILi1EEEEEENS1_35KernelTmaWarpSpecializedCooperativeEEENS5_IJNSA_ILi256EEESG_NSA_ILi32EEEEEENS_10tfloat32_tENS5_IJlSC_lEEESJ_SK_NS4_8TiledMMAINS4_8MMA_AtomIJNS4_4SM904GMMA30MMA_64x256x8_F32TF32TF32_SS_TNILNSO_7ScaleInE1ELSQ_1EEEEEENS4_6LayoutINS5_IJSB_SC_SC_EEENS5_IJSC_NSA_ILi0EEESV_EEEEENS5_IJNS4_10UnderscoreESY_SY_EEEEENS4_23SM90_TMA_LOAD_MULTICASTENS4_14ComposedLayoutINS4_7SwizzleILi3ELi4ELi3EEENS4_18smem_ptr_flag_bitsILi32EEENST_INS5_IJNSA_ILi8EEESH_EEENS5_IJSH_SC_EEEEEEEvNS4_8identityES11_S1B_vS1C_EENS_8epilogue10collective6detail29Sm90TmaWarpSpecializedAdapterINS1F_15DefaultEpilogueISJ_SK_SK_NS1E_6thread17LinearCombinationISJ_Li1EffLNS1J_9ScaleType4KindE0ELNS_15FloatRoundStyleE2ESJ_EENS1_15EpilogueDefaultEEEEEvvEEEEvNT_6ParamsE:
[----:B------:R-:W0:Y:S02]  /*0000*/  LDC R1, c[0x0][0x28] ;  /* 0x00000a00ff017b82 */ /* 0x000e240000000800 */
[----:B0-----:R-:W-:Y:S01]  /*0010*/  VIADD R1, R1, 0xfffff878 ;  /* 0xfffff87801017836 */ /* 0x001fe20000000000 */
[----:B------:R-:W0:Y:S01]  /*0020*/  S2R R4, SR_TID.X ;  /* 0x0000000000047919 */ /* 0x000e220000002100 */
[----:B------:R-:W-:Y:S01]  /*0030*/  ELECT P0, URZ, PT ;  /* 0x00000000003f782f */ /* 0x000fe20003800000 */
[----:B------:R-:W-:Y:S01]  /*0040*/  BSSY B0, `(.L_x_0) ;  /* 0x0000015000007945 */ /* 0x000fe20003800000 */
[--C-:B0-----:R-:W-:Y:S02]  /*0050*/  SHF.R.U32.HI R0, RZ, 0x5, R4.reuse ;  /* 0x00000005ff007819 */ /* 0x101fe40000011604 */
[----:B------:R-:W-:-:S03]  /*0060*/  SHF.R.U32.HI R2, RZ, 0x7, R4 ;  /* 0x00000007ff027819 */ /* 0x000fc60000011604 */
[----:B------:R-:W0:Y:S04]  /*0070*/  SHFL.IDX PT, R3, R0, RZ, 0x1f ;  /* 0x00001fff00037589 */ /* 0x000e2800000e0000 */
[----:B------:R-:W1:Y:S01]  /*0080*/  SHFL.IDX PT, R2, R2, RZ, 0x1f ;  /* 0x00001fff02027589 */ /* 0x000e6200000e0000 */
[----:B0-----:R-:W-:Y:S02]  /*0090*/  R2UR UR9, R3 ;  /* 0x00000000030972ca */ /* 0x001fe400000e0000 */
[----:B-1----:R-:W-:-:S11]  /*00a0*/  R2UR UR5, R2 ;  /* 0x00000000020572ca */ /* 0x002fd600000e0000 */
[----:B------:R-:W-:Y:S02]  /*00b0*/  USHF.R.S32.HI UR4, URZ, 0x1f, UR9 ;  /* 0x0000001f3f047899 */ /* 0x000fe40008011409 */
[----:B------:R-:W-:Y:S02]  /*00c0*/  ISETP.NE.OR P0, PT, RZ, UR9, !P0 ;  /* 0x00000009ff007c0c */ /* 0x000fe4000c705670 */
[----:B------:R-:W-:-:S04]  /*00d0*/  ULEA.HI UR4, UR4, UR9, URZ, 0x2 ;  /* 0x0000000904047291 */ /* 0x000fc8000f8f103f */
[----:B------:R-:W-:-:S04]  /*00e0*/  ULOP3.LUT UR4, UR4, 0xfffffffc, URZ, 0xc0, !UPT ;  /* 0xfffffffc04047892 */ /* 0x000fc8000f8ec03f */
[----:B------:R-:W-:-:S03]  /*00f0*/  UIADD3 UR9, UR9, -UR4, URZ ;  /* 0x8000000409097290 */ /* 0x000fc6000fffe03f */
[----:B------:R-:W-:Y:S09]  /*0100*/  @P0 BRA `(.L_x_1) ;  /* 0x0000000000200947 */ /* 0x000ff20003800000 */
[----:B------:R-:W-:Y:S02]  /*0110*/  ULDC.64 UR6, c[0x0][0x198] ;  /* 0x0000660000067ab9 */ /* 0x000fe40000000a00 */
[----:B------:R-:W-:Y:S02]  /*0120*/  UIADD3 UR10, UP0, UR6, 0xf0, URZ ;  /* 0x000000f0060a7890 */ /* 0x000fe4000ff1e03f */
[----:B------:R-:W-:Y:S02]  /*0130*/  UIADD3 UR6, UP1, UR6, 0x1f0, URZ ;  /* 0x000001f006067890 */ /* 0x000fe4000ff3e03f */
[----:B------:R-:W-:Y:S02]  /*0140*/  UIADD3.X UR11, URZ, UR7, URZ, UP0, !UPT ;  /* 0x000000073f0b7290 */ /* 0x000fe400087fe43f */
[----:B------:R-:W-:-:S07]  /*0150*/  UIADD3.X UR7, URZ, UR7, URZ, UP1, !UPT ;  /* 0x000000073f077290 */ /* 0x000fce0008ffe43f */
[----:B------:R0:W-:Y:S02]  /*0160*/  UTMACCTL.PF [UR10] ;  /* 0x000000000a0079b9 */ /* 0x0001e40008040000 */
[----:B------:R0:W-:Y:S02]  /*0170*/  UTMACCTL.PF [UR6] ;  /* 0x00000000060079b9 */ /* 0x0001e40008040000 */
[----:B0-----:R-:W-:Y:S01]  /*0180*/  NOP ;  /* 0x0000000000007918 */ /* 0x001fe20000000000 */
.L_x_1:
[----:B------:R-:W-:Y:S05]  /*0190*/  BSYNC B0 ;  /* 0x0000000000007941 */ /* 0x000fea0003800000 */
.L_x_0:
[----:B------:R-:W0:Y:S01]  /*01a0*/  SHFL.IDX PT, R2, R0, RZ, 0x1f ;  /* 0x00001fff00027589 */ /* 0x000e2200000e0000 */
[----:B------:R-:W-:Y:S01]  /*01b0*/  UISETP.NE.AND UP0, UPT, UR9, 0x3, UPT ;  /* 0x000000030900788c */ /* 0x000fe2000bf05270 */
[----:B------:R-:W-:Y:S01]  /*01c0*/  ISETP.NE.AND P1, PT, RZ, UR5, PT ;  /* 0x00000005ff007c0c */ /* 0x000fe2000bf25270 */
[----:B------:R-:W-:Y:S02]  /*01d0*/  UIADD3 UR16, UR5, -0x1, URZ ;  /* 0xffffffff05107890 */ /* 0x000fe4000fffe03f */
[----:B------:R-:W-:Y:S02]  /*01e0*/  UISETP.EQ.OR UP0, UPT, UR9, URZ, !UP0 ;  /* 0x0000003f0900728c */ /* 0x000fe4000c702670 */
[----:B------:R-:W-:Y:S02]  /*01f0*/  UISETP.GE.U32.AND UP1, UPT, UR16, 0x2, UPT ;  /* 0x000000021000788c */ /* 0x000fe4000bf26070 */
[----:B------:R-:W-:-:S04]  /*0200*/  UISETP.EQ.AND UP0, UPT, UR5, URZ, UP0 ;  /* 0x0000003f0500728c */ /* 0x000fc80008702270 */
[----:B------:R-:W-:-:S04]  /*0210*/  USEL UR40, URZ, 0x1, !UP0 ;  /* 0x000000013f287887 */ /* 0x000fc8000c000000 */
[----:B------:R-:W-:Y:S01]  /*0220*/  USEL UR40, UR40, 0x2, UP1 ;  /* 0x0000000228287887 */ /* 0x000fe20008800000 */
[----:B0-----:R-:W-:-:S13]  /*0230*/  ISETP.NE.AND P0, PT, R2, RZ, PT ;  /* 0x000000ff0200720c */ /* 0x001fda0003f05270 */
[----:B------:R-:W-:Y:S05]  /*0240*/  @P0 BRA `(.L_x_2) ;  /* 0x0000000000500947 */ /* 0x000fea0003800000 */
[----:B------:R-:W0:Y:S01]  /*0250*/  S2UR UR8, SR_CgaCtaId ;  /* 0x00000000000879c3 */ /* 0x000e220000008800 */
[----:B------:R-:W-:Y:S01]  /*0260*/  UMOV UR4, 0x400 ;  /* 0x0000040000047882 */ /* 0x000fe20000000000 */
[----:B------:R-:W-:Y:S01]  /*0270*/  UMOV UR5, 0x1 ;  /* 0x0000000100057882 */ /* 0x000fe20000000000 */
[----:B------:R-:W-:Y:S01]  /*0280*/  UMOV UR6, 0x6 ;  /* 0x0000000600067882 */ /* 0x000fe20000000000 */
[----:B------:R-:W-:Y:S01]  /*0290*/  ELECT P0, URZ, PT ;  /* 0x00000000003f782f */ /* 0x000fe20003800000 */
[----:B------:R-:W-:-:S04]  /*02a0*/  UIADD3 UR6, -UR6, 0x100000, URZ ;  /* 0x0010000006067890 */ /* 0x000fc8000fffe13f */
[----:B------:R-:W-:Y:S02]  /*02b0*/  USHF.L.U32 UR7, UR6, 0xb, URZ ;  /* 0x0000000b06077899 */ /* 0x000fe4000800063f */
[----:B------:R-:W-:Y:S02]  /*02c0*/  USHF.L.U32 UR6, UR6, 0x1, URZ ;  /* 0x0000000106067899 */ /* 0x000fe4000800063f */
[----:B0-----:R-:W-:Y:S02]  /*02d0*/  ULEA UR8, UR8, UR4, 0x18 ;  /* 0x0000000408087291 */ /* 0x001fe4000f8ec03f */
[----:B------:R-:W-:-:S04]  /*02e0*/  UIADD3 UR4, -UR5, 0x100000, URZ ;  /* 0x0010000005047890 */ /* 0x000fc8000fffe13f */
[----:B------:R-:W-:Y:S02]  /*02f0*/  USHF.L.U32 UR5, UR4, 0xb, URZ ;  /* 0x0000000b04057899 */ /* 0x000fe4000800063f */
[----:B------:R-:W-:Y:S01]  /*0300*/  USHF.L.U32 UR4, UR4, 0x1, URZ ;  /* 0x0000000104047899 */ /* 0x000fe2000800063f */
[----:B------:R-:W0:Y:S11]  /*0310*/  FENCE.VIEW.ASYNC.S ;  /* 0x00000000000073c6 */ /* 0x000e360000000000 */
[----:B0-----:R0:W1:Y:S01]  /*0320*/  SYNCS.EXCH.64 URZ, [UR8], UR4 ;  /* 0x00000004083f75b2 */ /* 0x0010620008000100 */
[----:B------:R0:W2:Y:S01]  /*0330*/  SYNCS.EXCH.64 URZ, [UR8+0x18], UR6 ;  /* 0x00001806083f75b2 */ /* 0x0000a20008000100 */
[----:B------:R0:W3:Y:S01]  /*0340*/  SYNCS.EXCH.64 URZ, [UR8+0x8], UR4 ;  /* 0x00000804083f75b2 */ /* 0x0000e20008000100 */
[----:B------:R0:W4:Y:S01]  /*0350*/  SYNCS.EXCH.64 URZ, [UR8+0x20], UR6 ;  /* 0x00002006083f75b2 */ /* 0x0001220008000100 */
[----:B------:R0:W0:Y:S01]  /*0360*/  SYNCS.EXCH.64 URZ, [UR8+0x10], UR4 ;  /* 0x00001004083f75b2 */ /* 0x0000220008000100 */
[----:B------:R0:W0:Y:S01]  /*0370*/  SYNCS.EXCH.64 URZ, [UR8+0x28], UR6 ;  /* 0x00002806083f75b2 */ /* 0x0000220008000100 */
[----:B------:R-:W-:Y:S01]  /*0380*/  NOP ;  /* 0x0000000000007918 */ /* 0x000fe20000000000 */
.L_x_2:
[----:B------:R-:W5:Y:S01]  /*0390*/  S2UR UR13, SR_CTAID.X ;  /* 0x00000000000d79c3 */ /* 0x000f620000002500 */
[----:B------:R-:W-:Y:S01]  /*03a0*/  SHF.R.S32.HI R3, RZ, 0x1f, R4 ;  /* 0x0000001fff037819 */ /* 0x000fe20000011404 */
[----:B------:R5:W1:Y:S01]  /*03b0*/  SHFL.IDX PT, R6, R0, RZ, 0x1f ;  /* 0x00001fff00067589 */ /* 0x000a6200000e0000 */
[----:B0-----:R-:W-:Y:S01]  /*03c0*/  ULDC UR4, c[0x0][0x150] ;  /* 0x0000540000047ab9 */ /* 0x001fe20000000800 */
[----:B------:R-:W-:Y:S02]  /*03d0*/  ELECT P0, URZ, PT ;  /* 0x00000000003f782f */ /* 0x000fe40003800000 */
[----:B------:R-:W-:Y:S01]  /*03e0*/  LEA.HI R3, R3, R4, RZ, 0x7 ;  /* 0x0000000403037211 */ /* 0x000fe200078f38ff */
[----:B------:R-:W-:Y:S01]  /*03f0*/  ULDC UR5, c[0x0][0x154] ;  /* 0x0000550000057ab9 */ /* 0x000fe20000000800 */
[----:B------:R-:W-:Y:S01]  /*0400*/  SHF.R.S32.HI R7, RZ, 0x1f, R2 ;  /* 0x0000001fff077819 */ /* 0x000fe20000011402 */
[----:B------:R-:W0:Y:S01]  /*0410*/  S2UR UR10, SR_CTAID.Y ;  /* 0x00000000000a79c3 */ /* 0x000e220000002600 */
[----:B------:R-:W-:Y:S01]  /*0420*/  LOP3.LUT R3, R3, 0xffffff80, RZ, 0xc0, !PT ;  /* 0xffffff8003037812 */ /* 0x000fe200078ec0ff */
[----:B------:R-:W-:Y:S01]  /*0430*/  ULDC UR8, c[0x0][0x144] ;  /* 0x0000510000087ab9 */ /* 0x000fe20000000800 */
[----:B------:R-:W-:Y:S01]  /*0440*/  LEA.HI R7, R7, R2, RZ, 0x2 ;  /* 0x0000000207077211 */ /* 0x000fe200078f10ff */
[----:B------:R-:W-:Y:S01]  /*0450*/  NOP ;  /* 0x0000000000007918 */ /* 0x000fe20000000000 */
[----:B------:R-:W-:Y:S01]  /*0460*/  NOP ;  /* 0x0000000000007918 */ /* 0x000fe20000000000 */
[----:B------:R-:W-:Y:S01]  /*0470*/  IMAD.IADD R3, R4, 0x1, -R3 ;  /* 0x0000000104037824 */ /* 0x000fe200078e0a03 */
[----:B------:R-:W-:Y:S01]  /*0480*/  LOP3.LUT R7, R7, 0x3ffffffc, RZ, 0xc0, !PT ;  /* 0x3ffffffc07077812 */ /* 0x000fe200078ec0ff */
[----:B------:R-:W-:Y:S01]  /*0490*/  ULDC UR11, c[0x0][0x148] ;  /* 0x00005200000b7ab9 */ /* 0x000fe20000000800 */
[----:B------:R-:W-:-:S02]  /*04a0*/  IMAD.MOV.U32 R17, RZ, RZ, 0x1 ;  /* 0x00000001ff117424 */ /* 0x000fc400078e00ff */
[----:B------:R-:W-:Y:S01]  /*04b0*/  SHF.R.S32.HI R4, RZ, 0x1f, R3 ;  /* 0x0000001fff047819 */ /* 0x000fe20000011403 */
[----:B------:R-:W-:-:S03]  /*04c0*/  IMAD.IADD R2, R2, 0x1, -R7 ;  /* 0x0000000102027824 */ /* 0x000fc600078e0a07 */
[----:B------:R-:W-:Y:S02]  /*04d0*/  LEA.HI R4, R4, R3, RZ, 0x3 ;  /* 0x0000000304047211 */ /* 0x000fe400078f18ff */
[----:B-----5:R-:W-:Y:S02]  /*04e0*/  I2FP.F32.U32 R5, UR13 ;  /* 0x0000000d00057c45 */ /* 0x020fe40008201000 */
[--C-:B------:R-:W-:Y:S02]  /*04f0*/  SHF.R.S32.HI R0, RZ, 0x3, R4.reuse ;  /* 0x00000003ff007819 */ /* 0x100fe40000011404 */
[----:B-1----:R-:W-:Y:S01]  /*0500*/  ISETP.NE.OR P0, PT, R6, RZ, !P0 ;  /* 0x000000ff0600720c */ /* 0x002fe20004705670 */
[----:B------:R-:W-:Y:S01]  /*0510*/  FMUL R8, R5, UR4 ;  /* 0x0000000405087c20 */ /* 0x000fe20008400000 */
[----:B------:R-:W-:-:S04]  /*0520*/  SHF.R.S32.HI R5, RZ, 0x1f, R4 ;  /* 0x0000001fff057819 */ /* 0x000fc80000011404 */
[----:B------:R-:W-:Y:S01]  /*0530*/  LEA.HI R5, R5, R0, RZ, 0x2 ;  /* 0x0000000005057211 */ /* 0x000fe200078f10ff */
[----:B------:R-:W1:Y:S03]  /*0540*/  F2I.U32.TRUNC.NTZ R8, R8 ;  /* 0x0000000800087305 */ /* 0x000e66000020f000 */
[----:B------:R-:W-:-:S03]  /*0550*/  LOP3.LUT R5, R5, 0xfffffffc, RZ, 0xc0, !PT ;  /* 0xfffffffc05057812 */ /* 0x000fc600078ec0ff */
[----:B------:R-:W-:Y:S01]  /*0560*/  VOTEU.ALL UP0, P0 ;  /* 0x00000000003f7886 */ /* 0x000fe20000000000 */
[----:B------:R-:W-:Y:S01]  /*0570*/  VOTEU.ALL UP1, P0 ;  /* 0x00000000003f7886 */ /* 0x000fe20000020000 */
[----:B------:R-:W-:Y:S01]  /*0580*/  IMAD.IADD R5, R0, 0x1, -R5 ;  /* 0x0000000100057824 */ /* 0x000fe200078e0a05 */
[----:B0-----:R-:W-:Y:S02]  /*0590*/  I2FP.F32.U32 R0, UR10 ;  /* 0x0000000a00007c45 */ /* 0x001fe40008201000 */
[----:B------:R-:W0:Y:S01]  /*05a0*/  @!UP0 S2UR UR7, SR_CgaCtaId ;  /* 0x00000000000789c3 */ /* 0x000e220000008800 */
[----:B------:R-:W-:Y:S01]  /*05b0*/  IMAD R2, R2, 0x4, R5 ;  /* 0x0000000402027824 */ /* 0x000fe200078e0205 */
[----:B------:R-:W-:Y:S01]  /*05c0*/  @!UP0 UMOV UR6, 0x400 ;  /* 0x0000040000068882 */ /* 0x000fe20000000000 */
[----:B------:R-:W-:Y:S01]  /*05d0*/  FMUL R4, R0, UR5 ;  /* 0x0000000500047c20 */ /* 0x000fe20008400000 */
[----:B-1----:R-:W-:Y:S02]  /*05e0*/  R2UR UR4, R8 ;  /* 0x00000000080472ca */ /* 0x002fe400000e0000 */
[----:B------:R-:W-:-:S03]  /*05f0*/  LEA.HI R0, R2, R2, RZ, 0x1 ;  /* 0x0000000202007211 */ /* 0x000fc600078f08ff */
[----:B------:R-:W1:Y:S01]  /*0600*/  F2I.U32.TRUNC.NTZ R4, R4 ;  /* 0x0000000400047305 */ /* 0x000e62000020f000 */
[----:B------:R-:W-:-:S05]  /*0610*/  LOP3.LUT R5, R0, 0xfffffffe, RZ, 0xc0, !PT ;  /* 0xfffffffe00057812 */ /* 0x000fca00078ec0ff */
[----:B------:R-:W-:Y:S02]  /*0620*/  IMAD.IADD R5, R2, 0x1, -R5 ;  /* 0x0000000102057824 */ /* 0x000fe400078e0a05 */
[----:B------:R-:W-:-:S04]  /*0630*/  UIADD3 UR4, -UR4, URZ, URZ ;  /* 0x0000003f04047290 */ /* 0x000fc8000fffe13f */
[----:B------:R-:W-:Y:S01]  /*0640*/  UIMAD UR8, UR8, UR4, UR13 ;  /* 0x00000004080872a4 */ /* 0x000fe2000f8e020d */
[----:B-1----:R-:W-:Y:S02]  /*0650*/  R2UR UR12, R4 ;  /* 0x00000000040c72ca */ /* 0x002fe400000e0000 */
[----:B------:R-:W-:Y:S01]  /*0660*/  UMOV UR4, 0x20 ;  /* 0x0000002000047882 */ /* 0x000fe20000000000 */
[----:B------:R-:W1:Y:S02]  /*0670*/  LDC R4, c[0x0][0x140] ;  /* 0x00005000ff047b82 */ /* 0x000e640000000800 */
[----:B------:R-:W-:Y:S01]  /*0680*/  ISETP.NE.AND P3, PT, R5, UR8, PT ;  /* 0x0000000805007c0c */ /* 0x000fe2000bf65270 */
[----:B------:R-:W-:-:S04]  /*0690*/  @!UP0 UIADD3 UR4, -UR4, 0x100000, URZ ;  /* 0x0010000004048890 */ /* 0x000fc8000fffe13f */
[----:B------:R-:W-:Y:S02]  /*06a0*/  @!UP0 USHF.L.U32 UR5, UR4, 0xb, URZ ;  /* 0x0000000b04058899 */ /* 0x000fe4000800063f */
[----:B------:R-:W-:Y:S01]  /*06b0*/  @!UP0 USHF.L.U32 UR4, UR4, 0x1, URZ ;  /* 0x0000000104048899 */ /* 0x000fe2000800063f */
[C---:B------:R-:W-:Y:S01]  /*06c0*/  IMAD.SHL.U32 R5, R2.reuse, 0x4, RZ ;  /* 0x0000000402057824 */ /* 0x040fe200078e00ff */
[----:B0-----:R-:W-:Y:S01]  /*06d0*/  @!UP0 ULEA UR6, UR7, UR6, 0x18 ;  /* 0x0000000607068291 */ /* 0x001fe2000f8ec03f */
[----:B------:R-:W-:Y:S01]  /*06e0*/  VOTEU.ALL UP0, P0 ;  /* 0x00000000003f7886 */ /* 0x000fe20000000000 */
[----:B------:R-:W-:Y:S02]  /*06f0*/  LOP3.LUT P0, RZ, R3, 0x7, RZ, 0xc0, !PT ;  /* 0x0000000703ff7812 */ /* 0x000fe4000780c0ff */
[----:B------:R-:W-:Y:S01]  /*0700*/  LOP3.LUT R152, R2, 0xc, R5, 0x78, !PT ;  /* 0x0000000c02987812 */ /* 0x000fe200078e7805 */
[----:B------:R-:W-:-:S03]  /*0710*/  UIADD3 UR12, -UR12, URZ, URZ ;  /* 0x0000003f0c0c7290 */ /* 0x000fc6000fffe13f */
[C---:B------:R-:W-:Y:S02]  /*0720*/  ISETP.LT.U32.AND P0, PT, R152.reuse, 0x4, !P0 ;  /* 0x000000049800780c */ /* 0x040fe40004701070 */
[----:B------:R-:W-:Y:S01]  /*0730*/  @P3 LEA.HI R0, R152, R152, RZ, 0x1 ;  /* 0x0000009898003211 */ /* 0x000fe200078f08ff */
[----:B------:R-:W0:Y:S02]  /*0740*/  FENCE.VIEW.ASYNC.S ;  /* 0x00000000000073c6 */ /* 0x000e240000000000 */
[----:B0-----:R-:W0:Y:S01]  /*0750*/  @!UP0 SYNCS.EXCH.64 URZ, [UR6+0x40], UR4 ;  /* 0x00004004063f85b2 */ /* 0x001e220008000100 */
[----:B------:R-:W-:Y:S02]  /*0760*/  @P3 SHF.R.S32.HI R0, RZ, 0x1, R0 ;  /* 0x00000001ff003819 */ /* 0x000fe40000011400 */
[----:B-1----:R-:W-:Y:S01]  /*0770*/  ISETP.EQ.U32.AND P2, PT, R4, 0x1, PT ;  /* 0x000000010400780c */ /* 0x002fe20003f42070 */
[----:B------:R1:W0:Y:S01]  /*0780*/  @!UP1 SYNCS.EXCH.64 URZ, [UR6+0x48], UR4 ;  /* 0x00004804063f95b2 */ /* 0x0002220008000100 */
[----:B------:R-:W-:Y:S01]  /*0790*/  NOP ;  /* 0x0000000000007918 */ /* 0x000fe20000000000 */
[----:B-1----:R-:W-:-:S06]  /*07a0*/  UIMAD UR4, UR11, UR12, UR10 ;  /* 0x0000000c0b0472a4 */ /* 0x002fcc000f8e020a */
[----:B------:R-:W-:Y:S02]  /*07b0*/  @P3 ISETP.NE.AND P4, PT, R0, UR4, PT ;  /* 0x0000000400003c0c */ /* 0x000fe4000bf85270 */
[----:B------:R-:W-:Y:S02]  /*07c0*/  SEL R0, RZ, 0x1, !P0 ;  /* 0x00000001ff007807 */ /* 0x000fe40004000000 */
[----:B------:R-:W-:-:S04]  /*07d0*/  @P3 SEL R17, RZ, 0x1, P4 ;  /* 0x00000001ff113807 */ /* 0x000fc80002000000 */
[----:B------:R-:W-:Y:S01]  /*07e0*/  LOP3.LUT R17, R17, R0, RZ, 0xc0, !PT ;  /* 0x0000000011117212 */ /* 0x000fe200078ec0ff */
[----:B------:R-:W-:Y:S06]  /*07f0*/  @!P2 BRA `(.L_x_3) ;  /* 0x000000000008a947 */ /* 0x000fec0003800000 */
[----:B0-234-:R-:W-:Y:S01]  /*0800*/  UCGABAR_ARV ;  /* 0x00000000000079c7 */ /* 0x01dfe20008000000 */
[----:B------:R-:W-:Y:S05]  /*0810*/  BRA `(.L_x_4) ;  /* 0x0000000000047947 */ /* 0x000fea0003800000 */
.L_x_3:
[----:B0-234-:R-:W-:Y:S01]  /*0820*/  NOP ;  /* 0x0000000000007918 */ /* 0x01dfe20000000000 */
.L_x_4:
[----:B------:R-:W-:Y:S01]  /*0830*/  ULDC UR4, c[0x0][0x65c] ;  /* 0x0001970000047ab9 */ /* 0x000fe20000000800 */
[----:B------:R-:W-:Y:S01]  /*0840*/  UMOV UR5, URZ ;  /* 0x0000003f00057c82 */ /* 0x000fe20008000000 */
[----:B------:R-:W-:-:S03]  /*0850*/  UISETP.NE.AND UP0, UPT, UR4, 0x1, UPT ;  /* 0x000000010400788c */ /* 0x000fc6000bf05270 */
[----:B------:R-:W-:Y:S01]  /*0860*/  UMOV UR4, UR13 ;  /* 0x0000000d00047c82 */ /* 0x000fe20008000000 */
[----:B------:R-:W-:Y:S02]  /*0870*/  UP2UR UR45, UPR, URZ, 0x1 ;  /* 0x000000013f2d7883 */ /* 0x000fe40008000000 */
[----:B------:R-:W-:Y:S02]  /*0880*/  PLOP3.LUT P0, PT, PT, PT, UP0, 0x80, 0x0 ;  /* 0x000000000000781c */ /* 0x000fe40003f0f008 */
[----:B------:R-:W-:Y:S02]  /*0890*/  PLOP3.LUT P3, PT, PT, PT, UP0, 0x80, 0x0 ;  /* 0x000000000000781c */ /* 0x000fe40003f6f008 */
[----:B------:R-:W-:Y:S01]  /*08a0*/  PLOP3.LUT P5, PT, PT, PT, UP0, 0x80, 0x0 ;  /* 0x000000000000781c */ /* 0x000fe20003faf008 */
[----:B------:R-:W-:Y:S01]  /*08b0*/  @UP0 ULDC UR14, c[0x0][0x10] ;  /* 0x00000400000e0ab9 */ /* 0x000fe20000000800 */
[----:B------:R-:W-:Y:S01]  /*08c0*/  @UP0 UMOV UR6, UR10 ;  /* 0x0000000a00060c82 */ /* 0x000fe20008000000 */
[----:B------:R-:W-:Y:S01]  /*08d0*/  @UP0 UMOV UR7, URZ ;  /* 0x0000003f00070c82 */ /* 0x000fe20008000000 */
[----:B------:R-:W-:Y:S01]  /*08e0*/  PLOP3.LUT P4, PT, PT, PT, UP0, 0x80, 0x0 ;  /* 0x000000000000781c */ /* 0x000fe20003f8f008 */
[----:B------:R-:W-:-:S03]  /*08f0*/  @UP0 UIMAD.WIDE.U32 UR14, UR13, UR14, UR6 ;  /* 0x0000000e0d0e02a5 */ /* 0x000fc6000f8e0006 */
[----:B------:R-:W-:Y:S01]  /*0900*/  @!UP0 ULDC UR7, c[0x0][0xc] ;  /* 0x0000030000078ab9 */ /* 0x000fe20000000800 */
[----:B------:R-:W-:Y:S01]  /*0910*/  @UP0 UMOV UR6, URZ ;  /* 0x0000003f00060c82 */ /* 0x000fe20008000000 */
[----:B------:R-:W-:Y:S01]  /*0920*/  @!UP0 UIMAD.WIDE.U32 UR4, UR10, UR7, UR4 ;  /* 0x000000070a0482a5 */ /* 0x000fe2000f8e0004 */
[----:B------:R-:W-:Y:S01]  /*0930*/  IMAD.U32 R2, RZ, RZ, UR14 ;  /* 0x0000000eff027e24 */ /* 0x000fe2000f8e00ff */
[----:B------:R-:W-:Y:S02]  /*0940*/  @UP0 UIADD3 UR6, UR15, UR6, URZ ;  /* 0x000000060f060290 */ /* 0x000fe4000fffe03f */
[----:B------:R-:W-:Y:S02]  /*0950*/  IMAD.U32 R3, RZ, RZ, UR15 ;  /* 0x0000000fff037e24 */ /* 0x000fe4000f8e00ff */
[----:B------:R-:W-:Y:S01]  /*0960*/  @P0 IMAD.MOV.U32 R7, RZ, RZ, R2 ;  /* 0x000000ffff070224 */ /* 0x000fe200078e0002 */
[----:B------:R-:W-:Y:S01]  /*0970*/  MOV R3, UR5 ;  /* 0x0000000500037c02 */ /* 0x000fe20008000f00 */
[----:B------:R-:W-:-:S02]  /*0980*/  IMAD.U32 R5, RZ, RZ, UR5 ;  /* 0x00000005ff057e24 */ /* 0x000fc4000f8e00ff */
[----:B------:R-:W-:Y:S02]  /*0990*/  IMAD.U32 R2, RZ, RZ, UR4 ;  /* 0x00000004ff027e24 */ /* 0x000fe4000f8e00ff */
[----:B------:R-:W-:Y:S02]  /*09a0*/  @P3 IMAD.U32 R6, RZ, RZ, UR6 ;  /* 0x00000006ff063e24 */ /* 0x000fe4000f8e00ff */
[----:B------:R-:W-:Y:S02]  /*09b0*/  @!P5 IMAD.MOV.U32 R6, RZ, RZ, R5 ;  /* 0x000000ffff06d224 */ /* 0x000fe400078e0005 */
[----:B------:R-:W-:Y:S02]  /*09c0*/  @!P4 IMAD.MOV.U32 R7, RZ, RZ, R2 ;  /* 0x000000ffff07c224 */ /* 0x000fe400078e0002 */
[----:B------:R-:W-:Y:S01]  /*09d0*/  IMAD.U32 R4, RZ, RZ, UR4 ;  /* 0x00000004ff047e24 */ /* 0x000fe2000f8e00ff */
[----:B------:R0:W-:Y:S04]  /*09e0*/  STL [R1+0x200], R6 ;  /* 0x0002000601007387 */ /* 0x0001e80000100800 */
[----:B------:R0:W-:Y:S01]  /*09f0*/  STL [R1+0x204], R7 ;  /* 0x0002040701007387 */ /* 0x0001e20000100800 */
[----:B------:R-:W-:Y:S05]  /*0a00*/  @!P2 BRA `(.L_x_5) ;  /* 0x00000000000ca947 */ /* 0x000fea0003800000 */
[----:B------:R-:W-:Y:S01]  /*0a10*/  UCGABAR_WAIT ;  /* 0x0000000000007dc7 */ /* 0x000fe20008000000 */
[----:B------:R-:W-:Y:S01]  /*0a20*/  CCTL.IVALL ;  /* 0x00000000ff00798f */ /* 0x000fe20002000000 */
[----:B------:R-:W-:Y:S05]  /*0a30*/  BRA `(.L_x_6) ;  /* 0x0000000000047947 */ /* 0x000fea0003800000 */
.L_x_5:
[----:B------:R-:W-:Y:S06]  /*0a40*/  BAR.SYNC.DEFER_BLOCKING 0x0 ;  /* 0x0000000000007b1d */ /* 0x000fec0000010000 */
.L_x_6:
[----:B------:R-:W-:Y:S05]  /*0a50*/  @!P1 BRA `(.L_x_7) ;  /* 0x0000018c00e09947 */ /* 0x000fea0003800000 */
[----:B------:R-:W-:-:S06]  /*0a60*/  UISETP.GT.U32.AND UP0, UPT, UR16, 0x1, UPT ;  /* 0x000000011000788c */ /* 0x000fcc000bf04070 */
[----:B------:R-:W-:-:S13]  /*0a70*/  PLOP3.LUT P0, PT, PT, PT, UP0, 0x80, 0x0 ;  /* 0x000000000000781c */ /* 0x000fda0003f0f008 */
[----:B------:R-:W-:Y:S05]  /*0a80*/  @P0 EXIT ;  /* 0x000000000000094d */ /* 0x000fea0003800000 */
[----:B------:R-:W-:Y:S01]  /*0a90*/  ULDC.64 UR4, c[0x0][0x650] ;  /* 0x0001940000047ab9 */ /* 0x000fe20000000a00 */
[----:B------:R-:W-:Y:S01]  /*0aa0*/  UMOV UR41, 0xffffffff ;  /* 0xffffffff00297882 */ /* 0x000fe20000000000 */
[----:B------:R-:W-:Y:S01]  /*0ab0*/  ISETP.GE.U32.AND P0, PT, R7, UR4, PT ;  /* 0x0000000407007c0c */ /* 0x000fe2000bf06070 */
[----:B------:R-:W-:Y:S01]  /*0ac0*/  UMOV UR42, 0xffffffff ;  /* 0xffffffff002a7882 */ /* 0x000fe20000000000 */
[----:B------:R-:W-:Y:S01]  /*0ad0*/  UMOV UR43, 0xffffffff ;  /* 0xffffffff002b7882 */ /* 0x000fe20000000000 */
[----:B------:R-:W-:Y:S02]  /*0ae0*/  PRMT R0, RZ, 0x7610, R0 ;  /* 0x00007610ff007816 */ /* 0x000fe40000000000 */
[----:B------:R-:W-:-:S13]  /*0af0*/  ISETP.GE.U32.AND.EX P0, PT, R6, UR5, PT, P0 ;  /* 0x0000000506007c0c */ /* 0x000fda000bf06100 */
[----:B------:R-:W-:Y:S05]  /*0b00*/  @P0 BRA `(.L_x_8) ;  /* 0x0000000400480947 */ /* 0x000fea0003800000 */
[----:B------:R-:W-:Y:S01]  /*0b10*/  ULDC.64 UR16, c[0x0][0x628] ;  /* 0x00018a0000107ab9 */ /* 0x000fe20000000a00 */
[C---:B------:R-:W-:Y:S01]  /*0b20*/  R2UR UR19, R7.reuse ;  /* 0x00000000071372ca */ /* 0x040fe200000e0000 */
[----:B------:R-:W-:Y:S01]  /*0b30*/  ULDC UR18, c[0x0][0x630] ;  /* 0x00018c0000127ab9 */ /* 0x000fe20000000800 */
[----:B------:R-:W-:Y:S02]  /*0b40*/  ISETP.NE.U32.AND P0, PT, RZ, UR16, PT ;  /* 0x00000010ff007c0c */ /* 0x000fe4000bf05070 */
[----:B------:R-:W-:Y:S02]  /*0b50*/  R2UR UR4, R7 ;  /* 0x00000000070472ca */ /* 0x000fe400000e0000 */
[----:B------:R-:W-:Y:S02]  /*0b60*/  ISETP.NE.AND.EX P0, PT, RZ, UR17, PT, P0 ;  /* 0x00000011ff007c0c */ /* 0x000fe4000bf05300 */
[----:B------:R-:W-:-:S11]  /*0b70*/  R2UR UR5, R6 ;  /* 0x00000000060572ca */ /* 0x000fd600000e0000 */
[----:B------:R-:W-:Y:S05]  /*0b80*/  @!P0 BRA `(.L_x_9) ;  /* 0x0000000000308947 */ /* 0x000fea0003800000 */
[----:B------:R-:W-:Y:S01]  /*0b90*/  R2UR UR4, R7 ;  /* 0x00000000070472ca */ /* 0x000fe200000e0000 */
[----:B------:R-:W-:Y:S01]  /*0ba0*/  ULDC UR9, c[0x0][0x634] ;  /* 0x00018d0000097ab9 */ /* 0x000fe20000000800 */
[----:B------:R-:W-:-:S11]  /*0bb0*/  R2UR UR13, R6 ;  /* 0x00000000060d72ca */ /* 0x000fd600000e0000 */
[----:B------:R-:W-:-:S04]  /*0bc0*/  UIADD3 UR9, UP0, UR4, UR9, URZ ;  /* 0x0000000904097290 */ /* 0x000fc8000ff1e03f */
[----:B------:R-:W-:-:S04]  /*0bd0*/  UIADD3.X UR13, URZ, UR13, URZ, UP0, !UPT ;  /* 0x0000000d3f0d7290 */ /* 0x000fc800087fe43f */
[----:B------:R-:W-:-:S04]  /*0be0*/  UIMAD.WIDE.U32 UR4, UR13, UR16, URZ ;  /* 0x000000100d0472a5 */ /* 0x000fc8000f8e003f */
[----:B------:R-:W-:Y:S02]  /*0bf0*/  UIMAD.WIDE.U32 UR6, UP0, UR9, UR17, UR4 ;  /* 0x00000011090672a5 */ /* 0x000fe4000f800004 */
[----:B------:R-:W-:Y:S02]  /*0c00*/  UIMAD.WIDE.U32 UR4, UR9, UR16, URZ ;  /* 0x00000010090472a5 */ /* 0x000fe4000f8e003f */
[----:B------:R-:W-:Y:S02]  /*0c10*/  UIADD3.X UR15, URZ, URZ, URZ, UP0, !UPT ;  /* 0x0000003f3f0f7290 */ /* 0x000fe400087fe43f */
[----:B------:R-:W-:Y:S01]  /*0c20*/  UIADD3 URZ, UP0, UR5, UR6, URZ ;  /* 0x00000006053f7290 */ /* 0x000fe2000ff1e03f */
[----:B------:R-:W-:-:S03]  /*0c30*/  UMOV UR14, UR7 ;  /* 0x00000007000e7c82 */ /* 0x000fc60008000000 */
[----:B------:R-:W-:-:S12]  /*0c40*/  UIMAD.WIDE.U32.X UR4, UR13, UR17, UR14, UP0 ;  /* 0x000000110d0472a5 */ /* 0x000fd800080e040e */
.L_x_9:
[----:B------:R-:W-:Y:S01]  /*0c50*/  USHF.R.U64 UR43, UR4, UR18, UR5 ;  /* 0x00000012042b7299 */ /* 0x000fe20008001205 */
[----:B------:R-:W-:Y:S01]  /*0c60*/  R2UR UR7, R6 ;  /* 0x00000000060772ca */ /* 0x000fe200000e0000 */
[----:B------:R-:W-:Y:S02]  /*0c70*/  USHF.R.U32.HI UR4, URZ, UR18, UR5 ;  /* 0x000000123f047299 */ /* 0x000fe40008011605 */
[----:B------:R-:W-:Y:S01]  /*0c80*/  UIADD3 UR5, UP0, URZ, -UR43, URZ ;  /* 0x8000002b3f057290 */ /* 0x000fe2000ff1e03f */
[----:B------:R-:W-:Y:S01]  /*0c90*/  ULDC.64 UR14, c[0x0][0x620] ;  /* 0x00018800000e7ab9 */ /* 0x000fe20000000a00 */
[----:B------:R-:W-:Y:S02]  /*0ca0*/  UMOV UR6, UR19 ;  /* 0x0000001300067c82 */ /* 0x000fe40008000000 */
[----:B------:R-:W-:Y:S01]  /*0cb0*/  UIADD3.X UR4, URZ, ~UR4, URZ, UP0, !UPT ;  /* 0x800000043f047290 */ /* 0x000fe200087fe43f */
[----:B------:R-:W-:Y:S01]  /*0cc0*/  ULDC UR9, c[0x0][0x618] ;  /* 0x0001860000097ab9 */ /* 0x000fe20000000800 */
[----:B------:R-:W-:-:S02]  /*0cd0*/  UIMAD UR12, UR11, UR12, UR10 ;  /* 0x0000000c0b0c72a4 */ /* 0x000fc4000f8e020a */
[----:B------:R-:W-:Y:S02]  /*0ce0*/  UIMAD UR4, UR4, UR14, URZ ;  /* 0x0000000e040472a4 */ /* 0x000fe4000f8e023f */
[----:B------:R-:W-:Y:S02]  /*0cf0*/  UIMAD.WIDE.U32 UR6, UR5, UR14, UR6 ;  /* 0x0000000e050672a5 */ /* 0x000fe4000f8e0006 */
[----:B------:R-:W-:Y:S01]  /*0d00*/  UIMAD UR4, UR5, UR15, UR4 ;  /* 0x0000000f050472a4 */ /* 0x000fe2000f8e0204 */
[----:B------:R-:W-:Y:S01]  /*0d10*/  ULDC UR10, c[0x0][0x608] ;  /* 0x00018200000a7ab9 */ /* 0x000fe20000000800 */
[----:B------:R-:W-:Y:S02]  /*0d20*/  ULDC UR18, c[0x0][0x658] ;  /* 0x0001960000127ab9 */ /* 0x000fe40000000800 */
[----:B------:R-:W-:Y:S01]  /*0d30*/  UIADD3 UR7, UR7, UR4, URZ ;  /* 0x0000000407077290 */ /* 0x000fe2000fffe03f */
[----:B------:R-:W-:Y:S02]  /*0d40*/  UMOV UR11, 0xffffffff ;  /* 0xffffffff000b7882 */ /* 0x000fe40000000000 */
[----:B------:R-:W-:Y:S01]  /*0d50*/  ULDC.64 UR4, c[0x0][0x640] ;  /* 0x0001900000047ab9 */ /* 0x000fe20000000a00 */
[----:B------:R-:W-:Y:S01]  /*0d60*/  USHF.R.U64 UR16, UR6, UR9, UR7 ;  /* 0x0000000906107299 */ /* 0x000fe20008001207 */
[----:B------:R-:W-:Y:S01]  /*0d70*/  ISETP.NE.U32.AND P0, PT, RZ, UR4, PT ;  /* 0x00000004ff007c0c */ /* 0x000fe2000bf05070 */
[----:B------:R-:W-:-:S02]  /*0d80*/  USHF.R.U32.HI UR7, URZ, UR9, UR7 ;  /* 0x000000093f077299 */ /* 0x000fc40008011607 */
[----:B------:R-:W-:Y:S01]  /*0d90*/  USHF.L.U32 UR6, UR11, UR18, URZ ;  /* 0x000000120b067299 */ /* 0x000fe2000800063f */
[----:B------:R-:W-:Y:S01]  /*0da0*/  ISETP.NE.AND.EX P0, PT, RZ, UR5, PT, P0 ;  /* 0x00000005ff007c0c */ /* 0x000fe2000bf05300 */
[----:B------:R-:W-:Y:S02]  /*0db0*/  USHF.R.U64 UR22, UR16, UR10, UR7 ;  /* 0x0000000a10167299 */ /* 0x000fe40008001207 */
[----:B------:R-:W-:Y:S02]  /*0dc0*/  USHF.R.U32.HI UR7, URZ, UR10, UR7 ;  /* 0x0000000a3f077299 */ /* 0x000fe40008011607 */
[----:B------:R-:W-:Y:S02]  /*0dd0*/  UISETP.NE.AND UP1, UPT, UR45, URZ, UPT ;  /* 0x0000003f2d00728c */ /* 0x000fe4000bf25270 */
[----:B------:R-:W-:Y:S01]  /*0de0*/  USHF.R.U64 UR23, UR22, UR18, UR7 ;  /* 0x0000001216177299 */ /* 0x000fe20008001207 */
[----:B------:R-:W-:Y:S01]  /*0df0*/  ULDC UR17, c[0x0][0x600] ;  /* 0x0001800000117ab9 */ /* 0x000fe20000000800 */
[----:B------:R-:W-:-:S02]  /*0e00*/  ULOP3.LUT UR13, URZ, UR6, URZ, 0x33, !UPT ;  /* 0x000000063f0d7292 */ /* 0x000fc4000f8e333f */
[----:B------:R-:W-:Y:S02]  /*0e10*/  UIADD3 UR15, UR17, -0x1, URZ ;  /* 0xffffffff110f7890 */ /* 0x000fe4000fffe03f */
[----:B------:R-:W-:Y:S02]  /*0e20*/  USEL UR12, UR8, UR12, !UP1 ;  /* 0x0000000c080c7287 */ /* 0x000fe4000c800000 */
[----:B------:R-:W-:Y:S01]  /*0e30*/  USHF.R.U32.HI UR7, URZ, UR18, UR7 ;  /* 0x000000123f077299 */ /* 0x000fe20008011607 */
[----:B------:R-:W-:Y:S01]  /*0e40*/  ULDC UR19, c[0x0][0x648] ;  /* 0x0001920000137ab9 */ /* 0x000fe20000000800 */
[----:B------:R-:W-:Y:S01]  /*0e50*/  ULDC UR20, c[0x0][0x638] ;  /* 0x00018e0000147ab9 */ /* 0x000fe20000000800 */
[----:B------:R-:W-:Y:S01]  /*0e60*/  UMOV UR21, 0x1 ;  /* 0x0000000100157882 */ /* 0x000fe20000000000 */
[----:B------:R-:W-:Y:S01]  /*0e70*/  UMOV UR6, UR23 ;  /* 0x0000001700067c82 */ /* 0x000fe20008000000 */
[----:B------:R-:W-:Y:S07]  /*0e80*/  @!P0 BRA `(.L_x_10) ;  /* 0x0000000000308947 */ /* 0x000fee0003800000 */
[----:B------:R-:W-:Y:S02]  /*0e90*/  ULDC UR10, c[0x0][0x64c] ;  /* 0x00019300000a7ab9 */ /* 0x000fe40000000800 */
        /* <DEDUP_REMOVED lines=8> */
[----:B------:R-:W-:-:S07]  /*0f20*/  UIMAD.WIDE.U32.X UR4, UR14, UR5, UR10, UP0 ;  /* 0x000000050e0472a5 */ /* 0x000fce00080e040a */
[----:B------:R-:W-:Y:S01]  /*0f30*/  UMOV UR6, UR4 ;  /* 0x0000000400067c82 */ /* 0x000fe20008000000 */
[----:B------:R-:W-:-:S05]  /*0f40*/  UMOV UR7, UR5 ;  /* 0x0000000500077c82 */ /* 0x000fca0008000000 */
.L_x_10:
[----:B------:R-:W-:Y:S01]  /*0f50*/  USHF.R.U64 UR5, UR6, UR19, UR7 ;  /* 0x0000001306057299 */ /* 0x000fe20008001207 */
[----:B------:R-:W-:Y:S01]  /*0f60*/  IMAD.MOV.U32 R0, RZ, RZ, 0x1 ;  /* 0x00000001ff007424 */ /* 0x000fe200078e00ff */
[----:B------:R-:W-:Y:S02]  /*0f70*/  USHF.L.U32 UR4, UR21, UR18, URZ ;  /* 0x0000001215047299 */ /* 0x000fe4000800063f */
[----:B------:R-:W-:Y:S02]  /*0f80*/  ULOP3.LUT UR13, UR22, UR13, URZ, 0xc0, !UPT ;  /* 0x0000000d160d7292 */ /* 0x000fe4000f8ec03f */
[----:B------:R-:W-:Y:S02]  /*0f90*/  UIADD3 UR6, -UR5, URZ, URZ ;  /* 0x0000003f05067290 */ /* 0x000fe4000fffe13f */
[----:B------:R-:W-:Y:S02]  /*0fa0*/  UIMAD UR13, UR4, UR5, UR13 ;  /* 0x00000005040d72a4 */ /* 0x000fe4000f8e020d */
[----:B------:R-:W-:-:S02]  /*0fb0*/  ULOP3.LUT UR15, UR16, UR15, URZ, 0xc0, !UPT ;  /* 0x0000000f100f7292 */ /* 0x000fc4000f8ec03f */
[----:B------:R-:W-:Y:S01]  /*0fc0*/  UIMAD UR4, UR6, UR20, UR23 ;  /* 0x00000014060472a4 */ /* 0x000fe2000f8e0217 */
[----:B------:R-:W-:Y:S01]  /*0fd0*/  ULDC UR5, c[0x0][0x610] ;  /* 0x0001840000057ab9 */ /* 0x000fe20000000800 */
[----:B------:R-:W-:Y:S02]  /*0fe0*/  UISETP.NE.AND UP0, UPT, UR45, URZ, UPT ;  /* 0x0000003f2d00728c */ /* 0x000fe4000bf05270 */
[----:B------:R-:W-:Y:S02]  /*0ff0*/  UIMAD UR12, UR13, UR5, UR12 ;  /* 0x000000050d0c72a4 */ /* 0x000fe4000f8e020c */
[----:B------:R-:W-:-:S04]  /*1000*/  UIMAD UR4, UR4, UR17, UR15 ;  /* 0x00000011040472a4 */ /* 0x000fc8000f8e020f */
[----:B------:R-:W-:Y:S02]  /*1010*/  USEL UR42, UR4, UR12, !UP0 ;  /* 0x0000000c042a7287 */ /* 0x000fe4000c000000 */
[----:B------:R-:W-:-:S12]  /*1020*/  USEL UR41, UR12, UR4, !UP0 ;  /* 0x000000040c297287 */ /* 0x000fd8000c000000 */
.L_x_8:
[----:B------:R-:W-:-:S08]  /*1030*/  NOP ;  /* 0x0000000000007918 */ /* 0x000fd00000000000 */
[----:B------:R-:W1:Y:S02]  /*1040*/  USETMAXREG.TRY_ALLOC.CTAPOOL UP0, 0xf0 ;  /* 0x000000f0000079c8 */ /* 0x000e640008000600 */
[----:B-1----:R-:W-:-:S13]  /*1050*/  PLOP3.LUT P0, PT, PT, PT, UP0, 0x80, 0x0 ;  /* 0x000000000000781c */ /* 0x002fda0003f0f008 */
[----:B------:R-:W-:Y:S05]  /*1060*/  @!P0 BRA `(.L_x_8) ;  /* 0xfffffffc00f08947 */ /* 0x000fea000383ffff */
[----:B------:R-:W-:Y:S01]  /*1070*/  ULDC.64 UR4, c[0x0][0x598] ;  /* 0x0001660000047ab9 */ /* 0x000fe20000000a00 */
[----:B------:R-:W-:Y:S01]  /*1080*/  ULDC.64 UR36, c[0x0][0x208] ;  /* 0x0000820000247ab9 */ /* 0x000fe20000000a00 */
[----:B------:R-:W-:-:S04]  /*1090*/  ISETP.NE.U32.AND P0, PT, RZ, UR4, PT ;  /* 0x00000004ff007c0c */ /* 0x000fc8000bf05070 */
[----:B------:R-:W-:-:S13]  /*10a0*/  ISETP.NE.AND.EX P0, PT, RZ, UR5, PT, P0 ;  /* 0x00000005ff007c0c */ /* 0x000fda000bf05300 */
[----:B------:R-:W-:Y:S05]  /*10b0*/  @!P0 BRA `(.L_x_11) ;  /* 0x00000000001c8947 */ /* 0x000fea0003800000 */
[----:B------:R-:W1:Y:S02]  /*10c0*/  LDC.64 R2, c[0x0][0x598] ;  /* 0x00016600ff027b82 */ /* 0x000e640000000a00 */
[----:B-1----:R-:W2:Y:S02]  /*10d0*/  LDG.E.64 R2, desc[UR36][R2.64] ;  /* 0x0000002402027981 */ /* 0x002ea4000c1e1b00 */
[----:B--2---:R-:W-:-:S04]  /*10e0*/  ISETP.NE.U32.AND P0, PT, R2, RZ, PT ;  /* 0x000000ff0200720c */ /* 0x004fc80003f05070 */
[----:B------:R-:W-:-:S13]  /*10f0*/  ISETP.NE.AND.EX P0, PT, R3, RZ, PT, P0 ;  /* 0x000000ff0300720c */ /* 0x000fda0003f05300 */
[----:B------:R-:W-:Y:S05]  /*1100*/  @!P0 BRA `(.L_x_11) ;  /* 0x0000000000088947 */ /* 0x000fea0003800000 */
[----:B------:R1:W5:Y:S01]  /*1110*/  LD.E R2, desc[UR36][R2.64] ;  /* 0x0000002402027980 */ /* 0x000362000c101900 */
[----:B------:R-:W-:Y:S05]  /*1120*/  BRA `(.L_x_12) ;  /* 0x0000000000247947 */ /* 0x000fea0003800000 */
.L_x_11:
[----:B------:R-:W-:Y:S02]  /*1130*/  ULDC.64 UR4, c[0x0][0x588] ;  /* 0x0001620000047ab9 */ /* 0x000fe40000000a00 */
[----:B------:R-:W-:-:S04]  /*1140*/  ISETP.NE.U32.AND P0, PT, RZ, UR4, PT ;  /* 0x00000004ff007c0c */ /* 0x000fc8000bf05070 */
[----:B------:R-:W-:-:S13]  /*1150*/  ISETP.NE.AND.EX P0, PT, RZ, UR5, PT, P0 ;  /* 0x00000005ff007c0c */ /* 0x000fda000bf05300 */
[----:B------:R-:W-:Y:S05]  /*1160*/  @!P0 BRA `(.L_x_13) ;  /* 0x00000000000c8947 */ /* 0x000fea0003800000 */
[----:B------:R-:W1:Y:S02]  /*1170*/  LDC.64 R2, c[0x0][0x588] ;  /* 0x00016200ff027b82 */ /* 0x000e640000000a00 */
[----:B-1----:R2:W5:Y:S01]  /*1180*/  LDG.E R2, desc[UR36][R2.64] ;  /* 0x0000002402027981 */ /* 0x002562000c1e1900 */
[----:B------:R-:W-:Y:S05]  /*1190*/  BRA `(.L_x_12) ;  /* 0x0000000000087947 */ /* 0x000fea0003800000 */
.L_x_13:
[----:B------:R-:W-:Y:S02]  /*11a0*/  ULDC UR4, c[0x0][0x580] ;  /* 0x0001600000047ab9 */ /* 0x000fe40000000800 */
[----:B------:R-:W-:-:S07]  /*11b0*/  IMAD.U32 R2, RZ, RZ, UR4 ;  /* 0x00000004ff027e24 */ /* 0x000fce000f8e00ff */
.L_x_12:
[----:B------:R-:W-:Y:S02]  /*11c0*/  ULDC.64 UR4, c[0x0][0x5a0] ;  /* 0x0001680000047ab9 */ /* 0x000fe40000000a00 */
[----:B------:R-:W-:-:S04]  /*11d0*/  ISETP.NE.U32.AND P0, PT, RZ, UR4, PT ;  /* 0x00000004ff007c0c */ /* 0x000fc8000bf05070 */
[----:B------:R-:W-:-:S13]  /*11e0*/  ISETP.NE.AND.EX P0, PT, RZ, UR5, PT, P0 ;  /* 0x00000005ff007c0c */ /* 0x000fda000bf05300 */
[----:B------:R-:W-:Y:S05]  /*11f0*/  @!P0 BRA `(.L_x_14) ;  /* 0x00000000001c8947 */ /* 0x000fea0003800000 */
[----:B------:R-:W3:Y:S02]  /*1200*/  LDC.64 R4, c[0x0][0x5a0] ;  /* 0x00016800ff047b82 */ /* 0x000ee40000000a00 */
[----:B---3--:R-:W3:Y:S02]  /*1210*/  LDG.E.64 R4, desc[UR36][R4.64] ;  /* 0x0000002404047981 */ /* 0x008ee4000c1e1b00 */
[----:B---3--:R-:W-:-:S04]  /*1220*/  ISETP.NE.U32.AND P0, PT, R4, RZ, PT ;  /* 0x000000ff0400720c */ /* 0x008fc80003f05070 */
[----:B------:R-:W-:-:S13]  /*1230*/  ISETP.NE.AND.EX P0, PT, R5, RZ, PT, P0 ;  /* 0x000000ff0500720c */ /* 0x000fda0003f05300 */
[----:B------:R-:W-:Y:S05]  /*1240*/  @!P0 BRA `(.L_x_14) ;  /* 0x0000000000088947 */ /* 0x000fea0003800000 */
[----:B------:R3:W5:Y:S01]  /*1250*/  LD.E R16, desc[UR36][R4.64] ;  /* 0x0000002404107980 */ /* 0x000762000c101900 */
[----:B------:R-:W-:Y:S05]  /*1260*/  BRA `(.L_x_15) ;  /* 0x0000000000247947 */ /* 0x000fea0003800000 */
.L_x_14:
[----:B------:R-:W-:Y:S02]  /*1270*/  ULDC.64 UR4, c[0x0][0x590] ;  /* 0x0001640000047ab9 */ /* 0x000fe40000000a00 */
[----:B------:R-:W-:-:S04]  /*1280*/  ISETP.NE.U32.AND P0, PT, RZ, UR4, PT ;  /* 0x00000004ff007c0c */ /* 0x000fc8000bf05070 */
[----:B------:R-:W-:-:S13]  /*1290*/  ISETP.NE.AND.EX P0, PT, RZ, UR5, PT, P0 ;  /* 0x00000005ff007c0c */ /* 0x000fda000bf05300 */
[----:B------:R-:W-:Y:S05]  /*12a0*/  @!P0 BRA `(.L_x_16) ;  /* 0x00000000000c8947 */ /* 0x000fea0003800000 */
[----:B------:R-:W3:Y:S02]  /*12b0*/  LDC.64 R4, c[0x0][0x590] ;  /* 0x00016400ff047b82 */ /* 0x000ee40000000a00 */
[----:B---3--:R4:W5:Y:S01]  /*12c0*/  LDG.E R16, desc[UR36][R4.64] ;  /* 0x0000002404107981 */ /* 0x008962000c1e1900 */
[----:B------:R-:W-:Y:S05]  /*12d0*/  BRA `(.L_x_15) ;  /* 0x0000000000087947 */ /* 0x000fea0003800000 */
.L_x_16:
[----:B------:R-:W-:Y:S02]  /*12e0*/  ULDC UR4, c[0x0][0x584] ;  /* 0x0001610000047ab9 */ /* 0x000fe40000000800 */
[----:B------:R-:W-:-:S07]  /*12f0*/  IMAD.U32 R16, RZ, RZ, UR4 ;  /* 0x00000004ff107e24 */ /* 0x000fce000f8e00ff */
.L_x_15:
[----:B------:R-:W-:-:S13]  /*1300*/  LOP3.LUT P0, RZ, R0, 0xff, RZ, 0xc0, !PT ;  /* 0x000000ff00ff7812 */ /* 0x000fda000780c0ff */
[----:B------:R-:W-:Y:S05]  /*1310*/  @!P0 EXIT ;  /* 0x000000000000894d */ /* 0x000fea0003800000 */
[----:B------:R-:W-:Y:S01]  /*1320*/  ULDC UR4, c[0x0][0x28c] ;  /* 0x0000a30000047ab9 */ /* 0x000fe20000000800 */
[----:B------:R-:W-:Y:S01]  /*1330*/  UMOV UR38, URZ ;  /* 0x0000003f00267c82 */ /* 0x000fe20008000000 */
[----:B------:R-:W-:Y:S01]  /*1340*/  UIADD3 UR4, UR4, 0x1f, URZ ;  /* 0x0000001f04047890 */ /* 0x000fe2000fffe03f */
[----:B------:R-:W-:-:S03]  /*1350*/  UMOV UR39, URZ ;  /* 0x0000003f00277c82 */ /* 0x000fc60008000000 */
[----:B------:R-:W-:-:S04]  /*1360*/  USHF.R.S32.HI UR5, URZ, 0x1f, UR4 ;  /* 0x0000001f3f057899 */ /* 0x000fc80008011404 */
[----:B------:R-:W-:-:S04]  /*1370*/  ULEA.HI UR5, UR5, UR4, URZ, 0x5 ;  /* 0x0000000405057291 */ /* 0x000fc8000f8f283f */
[----:B------:R-:W-:-:S12]  /*1380*/  USHF.R.S32.HI UR44, URZ, 0x5, UR5 ;  /* 0x000000053f2c7899 */ /* 0x000fd80008011405 */
.L_x_546:
[----:B------:R-:W0:Y:S01]  /*1390*/  S2R R0, SR_TID.X ;  /* 0x0000000000007919 */ /* 0x000e220000002100 */
[----:B-1----:R-:W1:Y:S01]  /*13a0*/  S2UR UR7, SR_CgaCtaId ;  /* 0x00000000000779c3 */ /* 0x002e620000008800 */
[----:B------:R-:W-:Y:S02]  /*13b0*/  UMOV UR6, 0x400 ;  /* 0x0000040000067882 */ /* 0x000fe40000000000 */
[----:B-1----:R-:W-:Y:S01]  /*13c0*/  ULEA UR6, UR7, UR6, 0x18 ;  /* 0x0000000607067291 */ /* 0x002fe2000f8ec03f */
[----:B0-----:R-:W-:-:S04]  /*13d0*/  LOP3.LUT R0, R0, 0x80, RZ, 0xc0, !PT ;  /* 0x0000008000007812 */ /* 0x001fc800078ec0ff */
[----:B------:R-:W-:-:S06]  /*13e0*/  SHF.R.U32.HI R0, RZ, 0x7, R0 ;  /* 0x00000007ff007819 */ /* 0x000fcc0000011600 */
[----:B------:R-:W0:Y:S02]  /*13f0*/  SHFL.IDX PT, R0, R0, RZ, 0x1f ;  /* 0x00001fff00007589 */ /* 0x000e2400000e0000 */
[----:B0-----:R-:W-:-:S13]  /*1400*/  R2UR UR4, R0 ;  /* 0x00000000000472ca */ /* 0x001fda00000e0000 */
[----:B------:R-:W-:-:S04]  /*1410*/  ULEA.HI UR5, UR4, UR4, URZ, 0x1 ;  /* 0x0000000404057291 */ /* 0x000fc8000f8f083f */
[----:B------:R-:W-:-:S04]  /*1420*/  ULOP3.LUT UR5, UR5, 0x7fffe, URZ, 0xc0, !UPT ;  /* 0x0007fffe05057892 */ /* 0x000fc8000f8ec03f */
[----:B------:R-:W-:-:S03]  /*1430*/  UIADD3 UR5, UR4, -UR5, URZ ;  /* 0x8000000504057290 */ /* 0x000fc6000fffe03f */
[----:B------:R-:W-:Y:S01]  /*1440*/  ULDC UR4, c[0x0][0x28c] ;  /* 0x0000a30000047ab9 */ /* 0x000fe20000000800 */
[----:B------:R-:W-:Y:S01]  /*1450*/  ULEA UR5, UR5, UR6, 0xd ;  /* 0x0000000605057291 */ /* 0x000fe2000f8e683f */
[----:B------:R-:W-:-:S03]  /*1460*/  ISETP.LT.AND P0, PT, RZ, UR4, PT ;  /* 0x00000004ff007c0c */ /* 0x000fc6000bf01270 */
[----:B------:R-:W-:-:S04]  /*1470*/  UIADD3 UR5, UR5, 0x100, URZ ;  /* 0x0000010005057890 */ /* 0x000fc8000fffe03f */
[----:B------:R-:W-:-:S04]  /*1480*/  USHF.R.U32.HI UR5, URZ, 0x4, UR5 ;  /* 0x000000043f057899 */ /* 0x000fc80008011605 */
[----:B------:R-:W-:Y:S02]  /*1490*/  ULOP3.LUT UR46, UR5, 0x3fff, URZ, 0xc0, !UPT ;  /* 0x00003fff052e7892 */ /* 0x000fe4000f8ec03f */
[----:B--23-5:R-:W-:Y:S10]  /*14a0*/  @P0 BRA `(.L_x_17) ;  /* 0x0000000000400947 */ /* 0x02cff40003800000 */
[----:B------:R-:W-:Y:S01]  /*14b0*/  MOV R0, 0x0 ;  /* 0x0000000000007802 */ /* 0x000fe20000000f00 */
[----:B------:R-:W-:Y:S01]  /*14c0*/  ULDC.64 UR4, c[0x4][0x68] ;  /* 0x01001a0000047ab9 */ /* 0x000fe20000000a00 */
[----:B------:R-:W-:Y:S01]  /*14d0*/  ULDC.64 UR6, c[0x4][0x8] ;  /* 0x0100020000067ab9 */ /* 0x000fe20000000a00 */
[----:B---34-:R-:W-:Y:S01]  /*14e0*/  IMAD.U32 R4, RZ, RZ, UR4 ;  /* 0x00000004ff047e24 */ /* 0x018fe2000f8e00ff */
[----:B------:R0:W1:Y:S01]  /*14f0*/  LDC.64 R14, c[0x4][R0] ;  /* 0x01000000000e7b82 */ /* 0x0000620000000a00 */
[----:B------:R-:W-:Y:S01]  /*1500*/  IMAD.U32 R5, RZ, RZ, UR5 ;  /* 0x00000005ff057e24 */ /* 0x000fe2000f8e00ff */
[----:B------:R-:W-:Y:S01]  /*1510*/  ULDC.64 UR4, c[0x4][0x70] ;  /* 0x01001c0000047ab9 */ /* 0x000fe20000000a00 */
[----:B------:R-:W-:Y:S01]  /*1520*/  IMAD.U32 R10, RZ, RZ, UR6 ;  /* 0x00000006ff0a7e24 */ /* 0x000fe2000f8e00ff */
[----:B------:R-:W-:Y:S01]  /*1530*/  MOV R8, 0x1e1 ;  /* 0x000001e100087802 */ /* 0x000fe20000000f00 */
[----:B------:R-:W-:Y:S02]  /*1540*/  IMAD.U32 R6, RZ, RZ, UR4 ;  /* 0x00000004ff067e24 */ /* 0x000fe4000f8e00ff */
[----:B------:R-:W-:-:S02]  /*1550*/  IMAD.U32 R7, RZ, RZ, UR5 ;  /* 0x00000005ff077e24 */ /* 0x000fc4000f8e00ff */
[----:B------:R-:W-:Y:S02]  /*1560*/  IMAD.U32 R11, RZ, RZ, UR7 ;  /* 0x00000007ff0b7e24 */ /* 0x000fe4000f8e00ff */
[----:B------:R-:W-:Y:S02]  /*1570*/  IMAD.MOV.U32 R12, RZ, RZ, 0x1 ;  /* 0x00000001ff0c7424 */ /* 0x000fe400078e00ff */
[----:B0-----:R-:W-:-:S07]  /*1580*/  IMAD.MOV.U32 R13, RZ, RZ, RZ ;  /* 0x000000ffff0d7224 */ /* 0x001fce00078e00ff */
[----:B------:R-:W-:-:S07]  /*1590*/  LEPC R20, `(.L_x_17) ;  /* 0x000000001014794e */ /* 0x000fce0000000000 */
[----:B-12--5:R-:W-:Y:S05]  /*15a0*/  CALL.ABS.NOINC R14 ;  /* 0x000000000e007343 */ /* 0x026fea0003c00000 */
.L_x_17:
[----:B------:R-:W-:-:S06]  /*15b0*/  ULOP3.LUT UR4, UR40, 0x1, URZ, 0xfc, !UPT ;  /* 0x0000000128047892 */ /* 0x000fcc000f8efc3f */
[----:B------:R-:W-:-:S05]  /*15c0*/  IMAD.U32 R0, RZ, RZ, UR4 ;  /* 0x00000004ff007e24 */ /* 0x000fca000f8e00ff */
[----:B------:R-:W-:-:S13]  /*15d0*/  ISETP.NE.AND P0, PT, R0, 0x3, PT ;  /* 0x000000030000780c */ /* 0x000fda0003f05270 */
[----:B------:R-:W-:Y:S05]  /*15e0*/  @!P0 BRA `(.L_x_18) ;  /* 0x0000000000048947 */ /* 0x000fea0003800000 */
[----:B------:R-:W-:Y:S01]  /*15f0*/  BPT.TRAP 0x1 ;  /* 0x000000040000795c */ /* 0x000fe20000300000 */
.L_x_18:
[----:B------:R-:W0:Y:S01]  /*1600*/  S2UR UR5, SR_CgaCtaId ;  /* 0x00000000000579c3 */ /* 0x000e220000008800 */
[----:B------:R-:W-:Y:S01]  /*1610*/  UMOV UR4, 0x400 ;  /* 0x0000040000047882 */ /* 0x000fe20000000000 */
[----:B--2---:R-:W-:Y:S02]  /*1620*/  IMAD.U32 R3, RZ, RZ, UR38 ;  /* 0x00000026ff037e24 */ /* 0x004fe4000f8e00ff */
[----:B---34-:R-:W-:-:S03]  /*1630*/  IMAD.U32 R5, RZ, RZ, UR39 ;  /* 0x00000027ff057e24 */ /* 0x018fc6000f8e00ff */
[----:B------:R-:W-:Y:S01]  /*1640*/  SHF.L.U32 R3, R3, 0x1f, RZ ;  /* 0x0000001f03037819 */ /* 0x000fe200000006ff */
[----:B0-----:R-:W-:-:S06]  /*1650*/  ULEA UR4, UR5, UR4, 0x18 ;  /* 0x0000000405047291 */ /* 0x001fcc000f8ec03f */
[----:B------:R-:W-:-:S04]  /*1660*/  IMAD.U32 R0, RZ, RZ, UR4 ;  /* 0x00000004ff007e24 */ /* 0x000fc8000f8e00ff */
[----:B------:R-:W-:-:S04]  /*1670*/  IMAD R4, R5, 0x8, R0 ;  /* 0x0000000805047824 */ /* 0x000fc800078e0200 */
[----:B------:R0:W1:Y:S01]  /*1680*/  SYNCS.PHASECHK.TRANS64.TRYWAIT P1, [R4+URZ], R3 ;  /* 0x00000003040075a7 */ /* 0x000062000802017f */
[----:B------:R-:W-:Y:S05]  /*1690*/  @!P0 BRA `(.L_x_19) ;  /* 0x0000000000048947 */ /* 0x000fea0003800000 */
[----:B------:R-:W-:Y:S01]  /*16a0*/  BPT.TRAP 0x1 ;  /* 0x000000040000795c */ /* 0x000fe20000300000 */
.L_x_19:
[----:B-1----:R-:W-:Y:S05]  /*16b0*/  @P1 BRA `(.L_x_20) ;  /* 0x0000000000081947 */ /* 0x002fea0003800000 */
[----:B------:R-:W1:Y:S02]  /*16c0*/  SYNCS.PHASECHK.TRANS64.TRYWAIT P1, [R4+URZ], R3 ;  /* 0x00000003040075a7 */ /* 0x000e64000802017f */
[----:B-1----:R-:W-:Y:S05]  /*16d0*/  @!P1 BRA `(.L_x_21) ;  /* 0x0000019800a89947 */ /* 0x002fea0003800000 */
.L_x_20:
[----:B------:R-:W-:-:S04]  /*16e0*/  UISETP.LT.AND UP0, UPT, UR44, 0x1, UPT ;  /* 0x000000012c00788c */ /* 0x000fc8000bf01270 */
[----:B------:R-:W-:-:S06]  /*16f0*/  USEL UR4, UR44, 0x1, UP0 ;  /* 0x000000012c047887 */ /* 0x000fcc0008000000 */
[----:B01----:R-:W-:Y:S01]  /*1700*/  IMAD.U32 R3, RZ, RZ, UR4 ;  /* 0x00000004ff037e24 */ /* 0x003fe2000f8e00ff */
[----:B------:R-:W-:Y:S05]  /*1710*/  WARPSYNC.ALL ;  /* 0x0000000000007948 */ /* 0x000fea0003800000 */
[----:B------:R-:W-:-:S04]  /*1720*/  IADD3 R3, -R3, UR44, RZ ;  /* 0x0000002c03037c10 */ /* 0x000fc8000fffe1ff */
[----:B------:R-:W-:Y:S02]  /*1730*/  ISETP.GE.AND P1, PT, R3, 0x1, PT ;  /* 0x000000010300780c */ /* 0x000fe40003f26270 */
[----:B------:R-:W-:Y:S01]  /*1740*/  R2UR UR4, R0 ;  /* 0x00000000000472ca */ /* 0x000fe200000e0000 */
[----:B------:R-:W-:Y:S01]  /*1750*/  WARPGROUP.ARRIVE ;  /* 0x00000000000079c5 */ /* 0x000fe20000000000 */
[----:B------:R-:W-:Y:S01]  /*1760*/  UMOV UR9, 0x40000040 ;  /* 0x4000004000097882 */ /* 0x000fe20000000000 */
[----:B------:R-:W-:Y:S01]  /*1770*/  UMOV UR11, 0x40000040 ;  /* 0x40000040000b7882 */ /* 0x000fe20000000000 */
[----:B------:R0:W-:Y:S04]  /*1780*/  STL [R1+0x2c8], R17 ;  /* 0x0002c81101007387 */ /* 0x0001e80000100800 */
[----:B-----5:R-:W-:Y:S04]  /*1790*/  STL [R1+0x2c4], R16 ;  /* 0x0002c41001007387 */ /* 0x020fe80000100800 */
[----:B------:R1:W-:Y:S01]  /*17a0*/  STL [R1+0x2c0], R3 ;  /* 0x0002c00301007387 */ /* 0x0003e20000100800 */
[----:B------:R-:W-:-:S03]  /*17b0*/  UIADD3 UR4, UR4, 0x18100, URZ ;  /* 0x0001810004047890 */ /* 0x000fc6000fffe03f */
[----:B------:R2:W-:Y:S01]  /*17c0*/  STL [R1+0x2bc], R2 ;  /* 0x0002bc0201007387 */ /* 0x0005e20000100800 */
[----:B------:R-:W-:-:S03]  /*17d0*/  USHF.R.U32.HI UR4, URZ, 0x4, UR4 ;  /* 0x000000043f047899 */ /* 0x000fc60008011604 */
[----:B------:R3:W-:Y:S01]  /*17e0*/  STL [R1+0x2cc], R0 ;  /* 0x0002cc0001007387 */ /* 0x0007e20000100800 */
[----:B------:R-:W-:Y:S02]  /*17f0*/  ULOP3.LUT UR5, UR4, 0x3fff, URZ, 0xc0, !UPT ;  /* 0x00003fff04057892 */ /* 0x000fe4000f8ec03f */
[----:B------:R-:W-:Y:S02]  /*1800*/  ULOP3.LUT UR4, UR46, 0x10000, URZ, 0xfc, !UPT ;  /* 0x000100002e047892 */ /* 0x000fe4000f8efc3f */
[----:B------:R-:W-:Y:S02]  /*1810*/  ULOP3.LUT UR5, UR5, 0x10000, URZ, 0xfc, !UPT ;  /* 0x0001000005057892 */ /* 0x000fe4000f8efc3f */
[----:B------:R-:W-:Y:S02]  /*1820*/  ULEA UR6, UR39, UR4, 0xb ;  /* 0x0000000427067291 */ /* 0x000fe4000f8e583f */
[----:B------:R-:W-:-:S05]  /*1830*/  ULEA UR7, UR39, UR5, 0xb ;  /* 0x0000000527077291 */ /* 0x000fca000f8e583f */
[----:B------:R-:W-:Y:S02]  /*1840*/  UMOV UR8, UR6 ;  /* 0x0000000600087c82 */ /* 0x000fe40008000000 */
[----:B------:R-:W-:Y:S02]  /*1850*/  UMOV UR10, UR7 ;  /* 0x00000007000a7c82 */ /* 0x000fe40008000000 */
[----:B------:R-:W-:Y:S01]  /*1860*/  HGMMA.64x256x8.F32.TF32 R24, gdesc[UR8], RZ, !UPT, gsb0 ;  /* 0x07e00000081879f0 */ /* 0x000fe2000c0028ff */
[----:B------:R-:W-:Y:S01]  /*1870*/  UIADD3 UR8, UR6, 0x400, URZ ;  /* 0x0000040006087890 */ /* 0x000fe2000fffe03f */
[----:B------:R-:W-:Y:S01]  /*1880*/  UMOV UR9, 0x40000040 ;  /* 0x4000004000097882 */ /* 0x000fe20000000000 */
[----:B------:R-:W-:Y:S02]  /*1890*/  WARPGROUP.DEPBAR.LE gsb0, 0x0 ;  /* 0x00008000000079c5 */ /* 0x000fe40000010000 */
[----:B------:R-:W-:Y:S01]  /*18a0*/  STL.64 [R1], R24 ;  /* 0x0000001801007387 */ /* 0x000fe20000100a00 */
[----:B------:R-:W-:Y:S01]  /*18b0*/  IMAD.MOV.U32 R235, RZ, RZ, R46 ;  /* 0x000000ffffeb7224 */ /* 0x000fe200078e002e */
[----:B------:R-:W-:Y:S01]  /*18c0*/  MOV R230, R51 ;  /* 0x0000003300e67202 */ /* 0x000fe20000000f00 */
[----:B------:R-:W-:Y:S01]  /*18d0*/  IMAD.MOV.U32 R234, RZ, RZ, R47 ;  /* 0x000000ffffea7224 */ /* 0x000fe200078e002f */
[----:B------:R-:W-:Y:S01]  /*18e0*/  STL.64 [R1+0x8], R26 ;  /* 0x0000081a01007387 */ /* 0x000fe20000100a00 */
        /* <DEDUP_REMOVED lines=21> */
[----:B0-----:R-:W-:Y:S01]  /*1a40*/  MOV R17, R135 ;  /* 0x0000008700117202 */ /* 0x001fe20000000f00 */
[----:B------:R-:W-:Y:S01]  /*1a50*/  IMAD.MOV.U32 R221, RZ, RZ, R60 ;  /* 0x000000ffffdd7224 */ /* 0x000fe200078e003c */
[----:B------:R-:W-:Y:S01]  /*1a60*/  STL.64 [R1+0x38], R38 ;  /* 0x0000382601007387 */ /* 0x000fe20000100a00 */
[----:B------:R-:W-:Y:S01]  /*1a70*/  IMAD.MOV.U32 R220, RZ, RZ, R61 ;  /* 0x000000ffffdc7224 */ /* 0x000fe200078e003d */
[----:B-1----:R-:W-:Y:S01]  /*1a80*/  MOV R3, R149 ;  /* 0x0000009500037202 */ /* 0x002fe20000000f00 */
[----:B------:R-:W-:Y:S01]  /*1a90*/  IMAD.MOV.U32 R219, RZ, RZ, R62 ;  /* 0x000000ffffdb7224 */ /* 0x000fe200078e003e */
[----:B------:R-:W-:Y:S01]  /*1aa0*/  STL.64 [R1+0x40], R40 ;  /* 0x0000402801007387 */ /* 0x000fe20000100a00 */
[----:B------:R-:W-:-:S02]  /*1ab0*/  IMAD.MOV.U32 R218, RZ, RZ, R63 ;  /* 0x000000ffffda7224 */ /* 0x000fc400078e003f */
[----:B------:R-:W-:Y:S01]  /*1ac0*/  IMAD.MOV.U32 R217, RZ, RZ, R64 ;  /* 0x000000ffffd97224 */ /* 0x000fe200078e0040 */
[----:B------:R-:W-:Y:S01]  /*1ad0*/  STL.64 [R1+0x48], R42 ;  /* 0x0000482a01007387 */ /* 0x000fe20000100a00 */
[----:B------:R-:W-:Y:S02]  /*1ae0*/  IMAD.MOV.U32 R215, RZ, RZ, R66 ;  /* 0x000000ffffd77224 */ /* 0x000fe400078e0042 */
[----:B------:R-:W-:Y:S01]  /*1af0*/  IMAD.MOV.U32 R214, RZ, RZ, R67 ;  /* 0x000000ffffd67224 */ /* 0x000fe200078e0043 */
[----:B------:R0:W-:Y:S01]  /*1b00*/  STL.64 [R1+0x50], R44 ;  /* 0x0000502c01007387 */ /* 0x0001e20000100a00 */
[----:B------:R-:W-:Y:S02]  /*1b10*/  IMAD.MOV.U32 R213, RZ, RZ, R68 ;  /* 0x000000ffffd57224 */ /* 0x000fe400078e0044 */
[----:B------:R-:W-:Y:S01]  /*1b20*/  IMAD.MOV.U32 R153, RZ, RZ, R69 ;  /* 0x000000ffff997224 */ /* 0x000fe200078e0045 */
[----:B------:R-:W-:Y:S01]  /*1b30*/  STL [R1+0x580], R152 ;  /* 0x0005809801007387 */ /* 0x000fe20000100800 */
[----:B------:R-:W-:-:S02]  /*1b40*/  IMAD.MOV.U32 R154, RZ, RZ, R70 ;  /* 0x000000ffff9a7224 */ /* 0x000fc400078e0046 */
[----:B------:R-:W-:Y:S02]  /*1b50*/  IMAD.MOV.U32 R155, RZ, RZ, R71 ;  /* 0x000000ffff9b7224 */ /* 0x000fe400078e0047 */
[----:B------:R-:W-:Y:S02]  /*1b60*/  IMAD.MOV.U32 R156, RZ, RZ, R72 ;  /* 0x000000ffff9c7224 */ /* 0x000fe400078e0048 */
[----:B------:R-:W-:Y:S02]  /*1b70*/  IMAD.MOV.U32 R157, RZ, RZ, R73 ;  /* 0x000000ffff9d7224 */ /* 0x000fe400078e0049 */
[----:B------:R-:W-:Y:S02]  /*1b80*/  IMAD.MOV.U32 R158, RZ, RZ, R74 ;  /* 0x000000ffff9e7224 */ /* 0x000fe400078e004a */
[----:B------:R-:W-:Y:S02]  /*1b90*/  IMAD.MOV.U32 R159, RZ, RZ, R75 ;  /* 0x000000ffff9f7224 */ /* 0x000fe400078e004b */
        /* <DEDUP_REMOVED lines=68> */
[----:B--2---:R-:W-:Y:S02]  /*1fe0*/  IMAD.MOV.U32 R2, RZ, RZ, R150 ;  /* 0x000000ffff027224 */ /* 0x004fe400078e0096 */
[----:B---3--:R-:W-:Y:S02]  /*1ff0*/  IMAD.MOV.U32 R0, RZ, RZ, R151 ;  /* 0x000000ffff007224 */ /* 0x008fe400078e0097 */
[----:B0-----:R-:W-:-:S06]  /*2000*/  WARPGROUP.ARRIVE ;  /* 0x00000000000079c5 */ /* 0x001fcc0000000000 */
[----:B------:R-:W-:Y:S03]  /*2010*/  HGMMA.64x256x8.F32.TF32 R24, gdesc[UR8], RZ, !UPT, gsb0 ;  /* 0x07e00000081879f0 */ /* 0x000fe6000c0028ff */
[----:B------:R-:W-:Y:S02]  /*2020*/  WARPGROUP.DEPBAR.LE gsb0, 0x0 ;  /* 0x00008000000079c5 */ /* 0x000fe40000010000 */
[----:B------:R-:W-:Y:S04]  /*2030*/  STL.64 [R1+0x578], R150 ;  /* 0x0005789601007387 */ /* 0x000fe80000100a00 */
        /* <DEDUP_REMOVED lines=20> */
[----:B------:R0:W-:Y:S04]  /*2180*/  STL.64 [R1+0x4d0], R108 ;  /* 0x0004d06c01007387 */ /* 0x0001e80000100a00 */
[----:B0-----:R-:W2:Y:S04]  /*2190*/  LDL.LU R108, [R1] ;  /* 0x00000000016c7983 */ /* 0x001ea80000300800 */
[----:B------:R-:W2:Y:S04]  /*21a0*/  LDL.LU R109, [R1+0x4] ;  /* 0x00000400016d7983 */ /* 0x000ea80000300800 */
        /* <DEDUP_REMOVED lines=19> */
[----:B------:R-:W2:Y:S01]  /*22e0*/  LDL.LU R129, [R1+0x54] ;  /* 0x0000540001817983 */ /* 0x000ea20000300800 */
[----:B------:R-:W-:Y:S01]  /*22f0*/  IMAD.MOV.U32 R130, RZ, RZ, R235 ;  /* 0x000000ffff827224 */ /* 0x000fe200078e00eb */
[----:B------:R-:W-:Y:S01]  /*2300*/  MOV R141, R224 ;  /* 0x000000e0008d7202 */ /* 0x000fe20000000f00 */
[----:B------:R-:W-:Y:S01]  /*2310*/  IMAD.MOV.U32 R131, RZ, RZ, R234 ;  /* 0x000000ffff837224 */ /* 0x000fe200078e00ea */
[----:B------:R-:W-:Y:S01]  /*2320*/  UIADD3 UR8, UR6, 0x2, URZ ;  /* 0x0000000206087890 */ /* 0x000fe2000fffe03f */
[----:B------:R-:W-:Y:S01]  /*2330*/  IMAD.MOV.U32 R132, RZ, RZ, R233 ;  /* 0x000000ffff847224 */ /* 0x000fe200078e00e9 */
[----:B------:R-:W-:Y:S01]  /*2340*/  UIADD3 UR10, UR7, 0x2, URZ ;  /* 0x00000002070a7890 */ /* 0x000fe2000fffe03f */
[----:B------:R-:W-:Y:S01]  /*2350*/  IMAD.MOV.U32 R133, RZ, RZ, R232 ;  /* 0x000000ffff857224 */ /* 0x000fe200078e00e8 */
[----:B------:R-:W-:Y:S01]  /*2360*/  UMOV UR9, 0x40000040 ;  /* 0x4000004000097882 */ /* 0x000fe20000000000 */
[----:B------:R-:W-:Y:S01]  /*2370*/  IMAD.MOV.U32 R134, RZ, RZ, R231 ;  /* 0x000000ffff867224 */ /* 0x000fe200078e00e7 */
[----:B------:R-:W-:Y:S01]  /*2380*/  UMOV UR11, 0x40000040 ;  /* 0x40000040000b7882 */ /* 0x000fe20000000000 */
[----:B------:R-:W-:-:S02]  /*2390*/  IMAD.MOV.U32 R135, RZ, RZ, R230 ;  /* 0x000000ffff877224 */ /* 0x000fc400078e00e6 */
[----:B------:R-:W-:Y:S01]  /*23a0*/  IMAD.MOV.U32 R136, RZ, RZ, R229 ;  /* 0x000000ffff887224 */ /* 0x000fe200078e00e5 */
[----:B------:R-:W-:Y:S01]  /*23b0*/  MOV R229, R7 ;  /* 0x0000000700e57202 */ /* 0x000fe20000000f00 */
        /* <DEDUP_REMOVED lines=12> */
[----:B------:R-:W-:Y:S01]  /*2480*/  IMAD.MOV.U32 R150, RZ, RZ, R215 ;  /* 0x000000ffff967224 */ /* 0x000fe200078e00d7 */
[----:B------:R-:W-:Y:S01]  /*2490*/  MOV R215, R21 ;  /* 0x0000001500d77202 */ /* 0x000fe20000000f00 */
        /* <DEDUP_REMOVED lines=22> */
[----:B------:R-:W-:-:S06]  /*2600*/  IMAD.MOV.U32 R235, RZ, RZ, R0 ;  /* 0x000000ffffeb7224 */ /* 0x000fcc00078e0000 */
[----:B--2---:R-:W-:-:S06]  /*2610*/  WARPGROUP.ARRIVE ;  /* 0x00000000000079c5 */ /* 0x004fcc0000000000 */
[----:B------:R-:W-:Y:S03]  /*2620*/  HGMMA.64x256x8.F32.TF32 R108, gdesc[UR8], R108, gsb0 ;  /* 0x07e00000086c79f0 */ /* 0x000fe6000800286c */
[----:B------:R-:W-:Y:S02]  /*2630*/  WARPGROUP.DEPBAR.LE gsb0, 0x0 ;  /* 0x00008000000079c5 */ /* 0x000fe40000010000 */
[----:B------:R-:W-:Y:S04]  /*2640*/  STL.64 [R1], R108 ;  /* 0x0000006c01007387 */ /* 0x000fe80000100a00 */
        /* <DEDUP_REMOVED lines=63> */
[----:B0-----:R-:W2:Y:S04]  /*2a40*/  LDL.LU R152, [R1+0x580] ;  /* 0x0005800001987983 */ /* 0x001ea80000300800 */
[----:B------:R-:W3:Y:S04]  /*2a50*/  LDL.LU.64 R150, [R1+0x578] ;  /* 0x0005780001967983 */ /* 0x000ee80000300a00 */
        /* <DEDUP_REMOVED lines=20> */
[----:B------:R-:W3:Y:S01]  /*2ba0*/  LDL.LU.64 R108, [R1+0x4d0] ;  /* 0x0004d000016c7983 */ /* 0x000ee20000300a00 */
[----:B------:R-:W-:Y:S01]  /*2bb0*/  UIADD3 UR8, UR6, 0x402, URZ ;  /* 0x0000040206087890 */ /* 0x000fe2000fffe03f */
[----:B------:R-:W-:Y:S01]  /*2bc0*/  UMOV UR9, 0x40000040 ;  /* 0x4000004000097882 */ /* 0x000fe20000000000 */
[----:B---3--:R-:W-:-:S07]  /*2bd0*/  WARPGROUP.ARRIVE ;  /* 0x00000000000079c5 */ /* 0x008fce0000000000 */
[----:B------:R-:W-:Y:S03]  /*2be0*/  HGMMA.64x256x8.F32.TF32 R24, gdesc[UR8], R24, gsb0 ;  /* 0x07e00000081879f0 */ /* 0x000fe60008002818 */
        /* <DEDUP_REMOVED lines=65> */
[----:B0-----:R-:W3:Y:S04]  /*3000*/  LDL.LU.64 R24, [R1] ;  /* 0x0000000001187983 */ /* 0x001ee80000300a00 */
        /* <DEDUP_REMOVED lines=63> */
[----:B------:R-:W-:-:S02]  /*3400*/  UIADD3 UR8, UR6, 0x4, URZ ;  /* 0x0000000406087890 */ /* 0x000fc4000fffe03f */
[----:B------:R-:W-:Y:S01]  /*3410*/  UIADD3 UR10, UR7, 0x4, URZ ;  /* 0x00000004070a7890 */ /* 0x000fe2000fffe03f */
[----:B------:R-:W-:Y:S01]  /*3420*/  UMOV UR9, 0x40000040 ;  /* 0x4000004000097882 */ /* 0x000fe20000000000 */
[----:B------:R-:W-:Y:S01]  /*3430*/  UMOV UR11, 0x40000040 ;  /* 0x40000040000b7882 */ /* 0x000fe20000000000 */
[----:B---3--:R-:W-:-:S06]  /*3440*/  WARPGROUP.ARRIVE ;  /* 0x00000000000079c5 */ /* 0x008fcc0000000000 */
[----:B------:R-:W-:Y:S03]  /*3450*/  HGMMA.64x256x8.F32.TF32 R24, gdesc[UR8], R24, gsb0 ;  /* 0x07e00000081879f0 */ /* 0x000fe60008002818 */
        /* <DEDUP_REMOVED lines=42> */
[----:B------:R-:W3:Y:S01]  /*3700*/  LDL.LU.64 R150, [R1+0x4c8] ;  /* 0x0004c80001967983 */ /* 0x000ee20000300a00 */
[----:B------:R-:W-:-:S02]  /*3710*/  IMAD.MOV.U32 R210, RZ, RZ, R126 ;  /* 0x000000ffffd27224 */ /* 0x000fc400078e007e */
[----:B------:R-:W-:Y:S01]  /*3720*/  IMAD.MOV.U32 R211, RZ, RZ, R127 ;  /* 0x000000ffffd37224 */ /* 0x000fe200078e007f */
[----:B------:R-:W3:Y:S01]  /*3730*/  LDL.LU.64 R148, [R1+0x4c0] ;  /* 0x0004c00001947983 */ /* 0x000ee20000300a00 */
[----:B------:R-:W-:Y:S02]  /*3740*/  IMAD.MOV.U32 R208, RZ, RZ, R124 ;  /* 0x000000ffffd07224 */ /* 0x000fe400078e007c */
[----:B------:R-:W-:Y:S01]  /*3750*/  IMAD.MOV.U32 R209, RZ, RZ, R125 ;  /* 0x000000ffffd17224 */ /* 0x000fe200078e007d */
[----:B------:R-:W3:Y:S01]  /*3760*/  LDL.LU.64 R146, [R1+0x4b8] ;  /* 0x0004b80001927983 */ /* 0x000ee20000300a00 */
        /* <DEDUP_REMOVED lines=122> */
[----:B0-----:R-:W3:Y:S04]  /*3f10*/  LDL.LU.64 R44, [R1+0x320] ;  /* 0x00032000012c7983 */ /* 0x001ee80000300a00 */
        /* <DEDUP_REMOVED lines=11> */
[----:B------:R-:W-:-:S02]  /*3fd0*/  UMOV UR9, 0x40000040 ;  /* 0x4000004000097882 */ /* 0x000fc40000000000 */
[----:B--2---:R-:W-:Y:S01]  /*3fe0*/  STL [R1+0x2b8], R152 ;  /* 0x0002b89801007387 */ /* 0x004fe20000100800 */
[----:B---3--:R-:W-:-:S06]  /*3ff0*/  WARPGROUP.ARRIVE ;  /* 0x00000000000079c5 */ /* 0x008fcc0000000000 */
        /* <DEDUP_REMOVED lines=59> */
[----:B------:R-:W-:Y:S01]  /*43b0*/  IMAD.MOV.U32 R148, RZ, RZ, R222 ;  /* 0x000000ffff947224 */ /* 0x000fe200078e00de */
[----:B------:R-:W-:Y:S01]  /*43c0*/  MOV R222, R19 ;  /* 0x0000001300de7202 */ /* 0x000fe20000000f00 */
[----:B------:R-:W-:-:S02]  /*43d0*/  IMAD.MOV.U32 R149, RZ, RZ, R221 ;  /* 0x000000ffff957224 */ /* 0x000fc400078e00dd */
[----:B------:R-:W-:Y:S02]  /*43e0*/  IMAD.MOV.U32 R150, RZ, RZ, R220 ;  /* 0x000000ffff967224 */ /* 0x000fe400078e00dc */
[----:B------:R-:W-:Y:S02]  /*43f0*/  IMAD.MOV.U32 R151, RZ, RZ, R219 ;  /* 0x000000ffff977224 */ /* 0x000fe400078e00db */
[----:B------:R-:W-:Y:S02]  /*4400*/  IMAD.MOV.U32 R152, RZ, RZ, R218 ;  /* 0x000000ffff987224 */ /* 0x000fe400078e00da */
[----:B------:R-:W-:Y:S02]  /*4410*/  IMAD.MOV.U32 R130, RZ, RZ, R0 ;  /* 0x000000ffff827224 */ /* 0x000fe400078e0000 */
        /* <DEDUP_REMOVED lines=8> */
[----:B------:R-:W-:Y:S01]  /*44a0*/  IMAD.MOV.U32 R218, RZ, RZ, R23 ;  /* 0x000000ffffda7224 */ /* 0x000fe200078e0017 */
[----:B------:R0:W5:Y:S01]  /*44b0*/  LDL.LU R0, [R1+0x2cc] ;  /* 0x0002cc0001007983 */ /* 0x0001620000300800 */
[----:B------:R-:W-:-:S02]  /*44c0*/  IMAD.MOV.U32 R219, RZ, RZ, R22 ;  /* 0x000000ffffdb7224 */ /* 0x000fc400078e0016 */
[----:B------:R-:W-:Y:S01]  /*44d0*/  IMAD.MOV.U32 R220, RZ, RZ, R21 ;  /* 0x000000ffffdc7224 */ /* 0x000fe200078e0015 */
[----:B------:R0:W5:Y:S01]  /*44e0*/  LDL.LU R17, [R1+0x2c8] ;  /* 0x0002c80001117983 */ /* 0x0001620000300800 */
[----:B------:R-:W-:Y:S02]  /*44f0*/  IMAD.MOV.U32 R221, RZ, RZ, R20 ;  /* 0x000000ffffdd7224 */ /* 0x000fe400078e0014 */
[----:B------:R-:W-:Y:S01]  /*4500*/  IMAD.MOV.U32 R223, RZ, RZ, R18 ;  /* 0x000000ffffdf7224 */ /* 0x000fe200078e0012 */
[----:B------:R0:W5:Y:S01]  /*4510*/  LDL.LU R16, [R1+0x2c4] ;  /* 0x0002c40001107983 */ /* 0x0001620000300800 */
[----:B------:R-:W-:Y:S02]  /*4520*/  IMAD.MOV.U32 R224, RZ, RZ, R15 ;  /* 0x000000ffffe07224 */ /* 0x000fe400078e000f */
[----:B------:R-:W-:Y:S01]  /*4530*/  IMAD.MOV.U32 R225, RZ, RZ, R14 ;  /* 0x000000ffffe17224 */ /* 0x000fe200078e000e */
[----:B------:R0:W5:Y:S01]  /*4540*/  LDL.LU R3, [R1+0x2c0] ;  /* 0x0002c00001037983 */ /* 0x0001620000300800 */
[----:B------:R-:W-:-:S02]  /*4550*/  IMAD.MOV.U32 R226, RZ, RZ, R13 ;  /* 0x000000ffffe27224 */ /* 0x000fc400078e000d */
[----:B------:R-:W-:Y:S01]  /*4560*/  IMAD.MOV.U32 R227, RZ, RZ, R12 ;  /* 0x000000ffffe37224 */ /* 0x000fe200078e000c */
[----:B------:R0:W5:Y:S01]  /*4570*/  LDL.LU R2, [R1+0x2bc] ;  /* 0x0002bc0001027983 */ /* 0x0001620000300800 */
[----:B------:R-:W-:Y:S02]  /*4580*/  IMAD.MOV.U32 R228, RZ, RZ, R11 ;  /* 0x000000ffffe47224 */ /* 0x000fe400078e000b */
[----:B------:R-:W-:Y:S02]  /*4590*/  IMAD.MOV.U32 R229, RZ, RZ, R10 ;  /* 0x000000ffffe57224 */ /* 0x000fe400078e000a */
[----:B------:R-:W-:Y:S02]  /*45a0*/  IMAD.MOV.U32 R230, RZ, RZ, R9 ;  /* 0x000000ffffe67224 */ /* 0x000fe400078e0009 */
[----:B------:R-:W-:Y:S02]  /*45b0*/  IMAD.MOV.U32 R231, RZ, RZ, R8 ;  /* 0x000000ffffe77224 */ /* 0x000fe400078e0008 */
[----:B------:R-:W-:-:S02]  /*45c0*/  IMAD.MOV.U32 R232, RZ, RZ, R7 ;  /* 0x000000ffffe87224 */ /* 0x000fc400078e0007 */
[----:B------:R-:W-:Y:S02]  /*45d0*/  IMAD.MOV.U32 R233, RZ, RZ, R6 ;  /* 0x000000ffffe97224 */ /* 0x000fe400078e0006 */
[----:B------:R-:W-:Y:S02]  /*45e0*/  IMAD.MOV.U32 R234, RZ, RZ, R5 ;  /* 0x000000ffffea7224 */ /* 0x000fe400078e0005 */
        /* <DEDUP_REMOVED lines=68> */
[----:B-1----:R0:W5:Y:S04]  /*4a30*/  LDL.LU R152, [R1+0x2b8] ;  /* 0x0002b80001987983 */ /* 0x0021680000300800 */
[----:B------:R-:W2:Y:S04]  /*4a40*/  LDL.LU.64 R150, [R1+0x2b0] ;  /* 0x0002b00001967983 */ /* 0x000ea80000300a00 */
        /* <DEDUP_REMOVED lines=20> */
[----:B------:R-:W2:Y:S01]  /*4b90*/  LDL.LU.64 R108, [R1+0x208] ;  /* 0x00020800016c7983 */ /* 0x000ea20000300a00 */
[----:B------:R-:W-:Y:S01]  /*4ba0*/  UIADD3 UR8, UR6, 0x406, URZ ;  /* 0x0000040606087890 */ /* 0x000fe2000fffe03f */
[----:B------:R-:W-:Y:S01]  /*4bb0*/  UMOV UR9, 0x40000040 ;  /* 0x4000004000097882 */ /* 0x000fe20000000000 */
[----:B--2---:R-:W-:-:S07]  /*4bc0*/  WARPGROUP.ARRIVE ;  /* 0x00000000000079c5 */ /* 0x004fce0000000000 */
[----:B------:R-:W-:Y:S03]  /*4bd0*/  HGMMA.64x256x8.F32.TF32 R24, gdesc[UR8], R24, gsb0 ;  /* 0x07e00000081879f0 */ /* 0x000fe60008002818 */
[----:B------:R-:W-:Y:S02]  /*4be0*/  WARPGROUP.DEPBAR.LE gsb0, 0x0 ;  /* 0x00008000000079c5 */ /* 0x000fe40000010000 */
[----:B0-----:R-:W-:Y:S05]  /*4bf0*/  @!P1 BRA `(.L_x_22) ;  /* 0x0000004000d09947 */ /* 0x001fea0003800000 */
[----:B------:R-:W-:Y:S01]  /*4c00*/  UIADD3 UR7, UR39, 0x1, URZ ;  /* 0x0000000127077890 */ /* 0x000fe2000fffe03f */
[----:B-----5:R-:W-:Y:S01]  /*4c10*/  R2UR UR6, R3 ;  /* 0x00000000030672ca */ /* 0x020fe200000e0000 */
[----:B------:R-:W-:Y:S02]  /*4c20*/  UMOV UR12, UR39 ;  /* 0x00000027000c7c82 */ /* 0x000fe40008000000 */
[----:B------:R-:W-:-:S04]  /*4c30*/  UISETP.NE.AND UP0, UPT, UR7, 0x3, UPT ;  /* 0x000000030700788c */ /* 0x000fc8000bf05270 */
[----:B------:R-:W-:Y:S02]  /*4c40*/  USEL UR8, URZ, 0x1, UP0 ;  /* 0x000000013f087887 */ /* 0x000fe40008000000 */
[----:B------:R-:W-:Y:S02]  /*4c50*/  USEL UR7, UR7, URZ, UP0 ;  /* 0x0000003f07077287 */ /* 0x000fe40008000000 */
[----:B------:R-:W-:-:S06]  /*4c60*/  ULOP3.LUT UR8, UR38, UR8, URZ, 0x3c, !UPT ;  /* 0x0000000826087292 */ /* 0x000fcc000f8e3c3f */
[----:B------:R-:W-:-:S07]  /*4c70*/  MOV R3, UR8 ;  /* 0x0000000800037c02 */ /* 0x000fce0008000f00 */
.L_x_29:
[----:B------:R-:W-:Y:S05]  /*4c80*/  @!P0 BRA `(.L_x_23) ;  /* 0x0000000000048947 */ /* 0x000fea0003800000 */
[----:B------:R-:W-:Y:S01]  /*4c90*/  BPT.TRAP 0x1 ;  /* 0x000000040000795c */ /* 0x000fe20000300000 */
.L_x_23:
[----:B------:R-:W0:Y:S01]  /*4ca0*/  S2UR UR9, SR_CgaCtaId ;  /* 0x00000000000979c3 */ /* 0x000e220000008800 */
[----:B------:R-:W-:Y:S01]  /*4cb0*/  UMOV UR8, 0x400 ;  /* 0x0000040000087882 */ /* 0x000fe20000000000 */
[----:B------:R-:W-:Y:S01]  /*4cc0*/  IMAD.U32 R4, RZ, RZ, UR7 ;  /* 0x00000007ff047e24 */ /* 0x000fe2000f8e00ff */
[----:B------:R-:W-:Y:S01]  /*4cd0*/  SHF.L.U32 R5, R3, 0x1f, RZ ;  /* 0x0000001f03057819 */ /* 0x000fe200000006ff */
[----:B0-----:R-:W-:-:S06]  /*4ce0*/  ULEA UR8, UR9, UR8, 0x18 ;  /* 0x0000000809087291 */ /* 0x001fcc000f8ec03f */
[----:B------:R-:W-:-:S04]  /*4cf0*/  IMAD.U32 R0, RZ, RZ, UR8 ;  /* 0x00000008ff007e24 */ /* 0x000fc8000f8e00ff */
[----:B------:R-:W-:-:S04]  /*4d00*/  IMAD R4, R4, 0x8, R0 ;  /* 0x0000000804047824 */ /* 0x000fc800078e0200 */
[----:B------:R0:W1:Y:S01]  /*4d10*/  SYNCS.PHASECHK.TRANS64.TRYWAIT P1, [R4+URZ], R5 ;  /* 0x00000005040075a7 */ /* 0x000062000802017f */
[----:B------:R-:W-:Y:S05]  /*4d20*/  @!P0 BRA `(.L_x_24) ;  /* 0x0000000000048947 */ /* 0x000fea0003800000 */
[----:B------:R-:W-:Y:S01]  /*4d30*/  BPT.TRAP 0x1 ;  /* 0x000000040000795c */ /* 0x000fe20000300000 */
.L_x_24:
[----:B-1----:R-:W-:Y:S05]  /*4d40*/  @P1 BRA `(.L_x_25) ;  /* 0x0000000000081947 */ /* 0x002fea0003800000 */
[----:B------:R-:W1:Y:S02]  /*4d50*/  SYNCS.PHASECHK.TRANS64.TRYWAIT P1, [R4+URZ], R5 ;  /* 0x00000005040075a7 */ /* 0x000e64000802017f */
[----:B-1----:R-:W-:Y:S05]  /*4d60*/  @!P1 BRA `(.L_x_26) ;  /* 0x0000016400189947 */ /* 0x002fea0003800000 */
.L_x_25:
        /* <DEDUP_REMOVED lines=64> */
[----:B--2---:R-:W2:Y:S04]  /*5170*/  LDL.LU.64 R24, [R1] ;  /* 0x0000000001187983 */ /* 0x004ea80000300a00 */
        /* <DEDUP_REMOVED lines=63> */
[----:B------:R-:W-:-:S02]  /*5570*/  ULEA UR13, UR7, UR4, 0xb ;  /* 0x00000004070d7291 */ /* 0x000fc4000f8e583f */
[----:B------:R-:W-:Y:S01]  /*5580*/  ULEA UR14, UR7, UR5, 0xb ;  /* 0x00000005070e7291 */ /* 0x000fe2000f8e583f */
[----:B------:R-:W-:Y:S01]  /*5590*/  STL [R1+0x2cc], R17 ;  /* 0x0002cc1101007387 */ /* 0x000fe20000100800 */
[----:B------:R-:W-:Y:S01]  /*55a0*/  UMOV UR9, 0x40000040 ;  /* 0x4000004000097882 */ /* 0x000fe20000000000 */
[----:B------:R-:W-:Y:S02]  /*55b0*/  UMOV UR11, 0x40000040 ;  /* 0x40000040000b7882 */ /* 0x000fe40000000000 */
[----:B------:R-:W-:Y:S01]  /*55c0*/  UMOV UR8, UR13 ;  /* 0x0000000d00087c82 */ /* 0x000fe20008000000 */
[----:B------:R-:W-:Y:S01]  /*55d0*/  STL [R1+0x2c8], R16 ;  /* 0x0002c81001007387 */ /* 0x000fe20000100800 */
[----:B------:R-:W-:-:S03]  /*55e0*/  UMOV UR10, UR14 ;  /* 0x0000000e000a7c82 */ /* 0x000fc60008000000 */
[----:B------:R-:W-:Y:S04]  /*55f0*/  STL [R1+0x2c4], R3 ;  /* 0x0002c40301007387 */ /* 0x000fe80000100800 */
[----:B------:R3:W-:Y:S04]  /*5600*/  STL [R1+0x2c0], R2 ;  /* 0x0002c00201007387 */ /* 0x0007e80000100800 */
[----:B------:R4:W-:Y:S01]  /*5610*/  STL [R1+0x2bc], R0 ;  /* 0x0002bc0001007387 */ /* 0x0009e20000100800 */
[----:B--2---:R-:W-:-:S06]  /*5620*/  WARPGROUP.ARRIVE ;  /* 0x00000000000079c5 */ /* 0x004fcc0000000000 */
[----:B------:R-:W-:Y:S03]  /*5630*/  HGMMA.64x256x8.F32.TF32 R24, gdesc[UR8], R24, gsb0 ;  /* 0x07e00000081879f0 */ /* 0x000fe60008002818 */
[----:B------:R-:W-:Y:S02]  /*5640*/  WARPGROUP.DEPBAR.LE gsb0, 0x0 ;  /* 0x00008000000079c5 */ /* 0x000fe40000010000 */
[----:B------:R-:W-:Y:S01]  /*5650*/  STL.64 [R1], R24 ;  /* 0x0000001801007387 */ /* 0x000fe20000100a00 */
[----:B---3--:R-:W-:Y:S01]  /*5660*/  IMAD.MOV.U32 R2, RZ, RZ, R150 ;  /* 0x000000ffff027224 */ /* 0x008fe200078e0096 */
[----:B------:R-:W-:Y:S01]  /*5670*/  MOV R12, R140 ;  /* 0x0000008c000c7202 */ /* 0x000fe20000000f00 */
[----:B----4-:R-:W-:Y:S01]  /*5680*/  IMAD.MOV.U32 R0, RZ, RZ, R151 ;  /* 0x000000ffff007224 */ /* 0x010fe200078e0097 */
[----:B------:R-:W-:Y:S01]  /*5690*/  STL.64 [R1+0x8], R26 ;  /* 0x0000081a01007387 */ /* 0x000fe20000100a00 */
[----:B01----:R-:W-:Y:S01]  /*56a0*/  IMAD.MOV.U32 R4, RZ, RZ, R148 ;  /* 0x000000ffff047224 */ /* 0x003fe200078e0094 */
        /* <DEDUP_REMOVED lines=28> */
[----:B------:R-:W-:Y:S01]  /*5870*/  STL.64 [R1+0x48], R42 ;  /* 0x0000482a01007387 */ /* 0x000fe20000100a00 */
[----:B------:R-:W-:Y:S02]  /*5880*/  IMAD.MOV.U32 R19, RZ, RZ, R133 ;  /* 0x000000ffff137224 */ /* 0x000fe400078e0085 */
[----:B------:R-:W-:Y:S01]  /*5890*/  IMAD.MOV.U32 R22, RZ, RZ, R130 ;  /* 0x000000ffff167224 */ /* 0x000fe200078e0082 */
[----:B------:R0:W-:Y:S01]  /*58a0*/  STL.64 [R1+0x50], R44 ;  /* 0x0000502c01007387 */ /* 0x0001e20000100a00 */
[----:B------:R-:W-:-:S02]  /*58b0*/  IMAD.MOV.U32 R21, RZ, RZ, R131 ;  /* 0x000000ffff157224 */ /* 0x000fc400078e0083 */
[----:B------:R-:W-:Y:S01]  /*58c0*/  IMAD.MOV.U32 R212, RZ, RZ, R128 ;  /* 0x000000ffffd47224 */ /* 0x000fe200078e0080 */
[----:B------:R-:W2:Y:S01]  /*58d0*/  LDL.LU.64 R150, [R1+0x780] ;  /* 0x0007800001967983 */ /* 0x000ea20000300a00 */
[----:B------:R-:W-:Y:S02]  /*58e0*/  IMAD.MOV.U32 R23, RZ, RZ, R129 ;  /* 0x000000ffff177224 */ /* 0x000fe400078e0081 */
[----:B------:R-:W-:Y:S01]  /*58f0*/  IMAD.MOV.U32 R211, RZ, RZ, R127 ;  /* 0x000000ffffd37224 */ /* 0x000fe200078e007f */
[----:B------:R-:W2:Y:S01]  /*5900*/  LDL.LU.64 R148, [R1+0x778] ;  /* 0x0007780001947983 */ /* 0x000ea20000300a00 */
[----:B------:R-:W-:Y:S02]  /*5910*/  IMAD.MOV.U32 R208, RZ, RZ, R124 ;  /* 0x000000ffffd07224 */ /* 0x000fe400078e007c */
[----:B------:R-:W-:Y:S01]  /*5920*/  IMAD.MOV.U32 R209, RZ, RZ, R125 ;  /* 0x000000ffffd17224 */ /* 0x000fe200078e007d */
[----:B------:R-:W2:Y:S01]  /*5930*/  LDL.LU.64 R146, [R1+0x770] ;  /* 0x0007700001927983 */ /* 0x000ea20000300a00 */
        /* <DEDUP_REMOVED lines=108> */
[----:B------:R-:W-:-:S03]  /*6000*/  IMAD.MOV.U32 R234, RZ, RZ, R47 ;  /* 0x000000ffffea7224 */ /* 0x000fc600078e002f */
        /* <DEDUP_REMOVED lines=14> */
[----:B0-----:R-:W2:Y:S04]  /*60f0*/  LDL.LU.64 R44, [R1+0x5d8] ;  /* 0x0005d800012c7983 */ /* 0x001ea80000300a00 */
        /* <DEDUP_REMOVED lines=11> */
[----:B------:R-:W-:-:S02]  /*61b0*/  UMOV UR9, 0x40000040 ;  /* 0x4000004000097882 */ /* 0x000fc40000000000 */
[----:B------:R-:W-:Y:S01]  /*61c0*/  STL [R1+0x580], R152 ;  /* 0x0005809801007387 */ /* 0x000fe20000100800 */
[----:B--2---:R-:W-:-:S06]  /*61d0*/  WARPGROUP.ARRIVE ;  /* 0x00000000000079c5 */ /* 0x004fcc0000000000 */
        /* <DEDUP_REMOVED lines=49> */
[----:B------:R-:W-:Y:S01]  /*64f0*/  MOV R145, R220 ;  /* 0x000000dc00917202 */ /* 0x000fe20000000f00 */
        /* <DEDUP_REMOVED lines=41> */
[----:B------:R-:W-:Y:S01]  /*6790*/  IMAD.MOV.U32 R235, RZ, RZ, R0 ;  /* 0x000000ffffeb7224 */ /* 0x000fe200078e0000 */
[----:B------:R-:W-:Y:S02]  /*67a0*/  UIADD3 UR8, UR13, 0x2, URZ ;  /* 0x000000020d087890 */ /* 0x000fe4000fffe03f */
[----:B------:R-:W-:Y:S01]  /*67b0*/  UIADD3 UR10, UR14, 0x2, URZ ;  /* 0x000000020e0a7890 */ /* 0x000fe2000fffe03f */
[----:B------:R-:W-:Y:S01]  /*67c0*/  UMOV UR9, 0x40000040 ;  /* 0x4000004000097882 */ /* 0x000fe20000000000 */
[----:B------:R-:W-:Y:S01]  /*67d0*/  UMOV UR11, 0x40000040 ;  /* 0x40000040000b7882 */ /* 0x000fe20000000000 */
        /* <DEDUP_REMOVED lines=236> */
[----:B------:R-:W-:Y:S01]  /*76a0*/  STL.64 [R1+0x30], R36 ;  /* 0x0000302401007387 */ /* 0x000fe20000100a00 */
[----:B------:R-:W-:-:S03]  /*76b0*/  IMAD.MOV.U32 R5, RZ, RZ, R150 ;  /* 0x000000ffff057224 */ /* 0x000fc600078e0096 */
[----:B------:R-:W-:Y:S01]  /*76c0*/  STL.64 [R1+0x38], R38 ;  /* 0x0000382601007387 */ /* 0x000fe20000100a00 */
[----:B------:R-:W-:-:S03]  /*76d0*/  IMAD.MOV.U32 R4, RZ, RZ, R151 ;  /* 0x000000ffff047224 */ /* 0x000fc600078e0097 */
[----:B------:R-:W-:Y:S01]  /*76e0*/  STL.64 [R1+0x40], R40 ;  /* 0x0000402801007387 */ /* 0x000fe20000100a00 */
[----:B------:R-:W-:-:S03]  /*76f0*/  IMAD.MOV.U32 R7, RZ, RZ, R148 ;  /* 0x000000ffff077224 */ /* 0x000fc600078e0094 */
[----:B------:R-:W-:Y:S01]  /*7700*/  STL.64 [R1+0x48], R42 ;  /* 0x0000482a01007387 */ /* 0x000fe20000100a00 */
[----:B------:R-:W-:-:S03]  /*7710*/  IMAD.MOV.U32 R6, RZ, RZ, R149 ;  /* 0x000000ffff067224 */ /* 0x000fc600078e0095 */
[----:B------:R0:W-:Y:S01]  /*7720*/  STL.64 [R1+0x50], R44 ;  /* 0x0000502c01007387 */ /* 0x0001e20000100a00 */
[----:B------:R-:W-:Y:S01]  /*7730*/  IMAD.MOV.U32 R9, RZ, RZ, R146 ;  /* 0x000000ffff097224 */ /* 0x000fe200078e0092 */
[----:B------:R-:W-:Y:S01]  /*7740*/  MOV R10, R145 ;  /* 0x00000091000a7202 */ /* 0x000fe20000000f00 */
[----:B------:R-:W-:Y:S01]  /*7750*/  IMAD.MOV.U32 R8, RZ, RZ, R147 ;  /* 0x000000ffff087224 */ /* 0x000fe200078e0093 */
[----:B------:R-:W3:Y:S01]  /*7760*/  LDL.LU.64 R150, [R1+0x4c8] ;  /* 0x0004c80001967983 */ /* 0x000ee20000300a00 */
[----:B------:R-:W-:-:S03]  /*7770*/  IMAD.MOV.U32 R11, RZ, RZ, R144 ;  /* 0x000000ffff0b7224 */ /* 0x000fc600078e0090 */
[----:B------:R-:W3:Y:S01]  /*7780*/  LDL.LU.64 R148, [R1+0x4c0] ;  /* 0x0004c00001947983 */ /* 0x000ee20000300a00 */
[----:B------:R-:W-:Y:S02]  /*7790*/  IMAD.MOV.U32 R13, RZ, RZ, R142 ;  /* 0x000000ffff0d7224 */ /* 0x000fe400078e008e */
        /* <DEDUP_REMOVED lines=355> */
[----:B------:R-:W-:Y:S01]  /*8dd0*/  BPT.TRAP 0x1 ;  /* 0x000000040000795c */ /* 0x000fe20000300000 */
.L_x_27:
[----:B-----5:R-:W-:Y:S01]  /*8de0*/  ISETP.NE.AND P1, PT, R17, RZ, PT ;  /* 0x000000ff1100720c */ /* 0x020fe20003f25270 */
[----:B------:R-:W-:Y:S01]  /*8df0*/  IMAD.U32 R4, RZ, RZ, UR12 ;  /* 0x0000000cff047e24 */ /* 0x000fe2000f8e00ff */
[----:B------:R-:W-:-:S11]  /*8e00*/  UISETP.GT.U32.AND UP0, UPT, UR40, 0x1, UPT ;  /* 0x000000012800788c */ /* 0x000fd6000bf04070 */
[----:B------:R-:W-:-:S04]  /*8e10*/  @P1 IMAD R4, R4, 0x8, R0 ;  /* 0x0000000804041824 */ /* 0x000fc800078e0200 */
[----:B------:R-:W-:-:S05]  /*8e20*/  @P1 VIADD R4, R4, 0x18 ;  /* 0x0000001804041836 */ /* 0x000fca0000000000 */
[----:B------:R-:W-:-:S04]  /*8e30*/  @P1 PRMT R4, R152, 0x654, R4 ;  /* 0x0000065498041816 */ /* 0x000fc80000000004 */
[----:B------:R0:W-:Y:S01]  /*8e40*/  @P1 SYNCS.ARRIVE.TRANS64.RED.A1T0 RZ, [R4+URZ], RZ ;  /* 0x000000ff04ff19a7 */ /* 0x0001e2000810043f */
[----:B------:R-:W-:-:S13]  /*8e50*/  PLOP3.LUT P1, PT, PT, PT, UP0, 0x80, 0x0 ;  /* 0x000000000000781c */ /* 0x000fda0003f2f008 */
[----:B0-----:R-:W-:Y:S05]  /*8e60*/  @P1 BRA `(.L_x_28) ;  /* 0x0000000000041947 */ /* 0x001fea0003800000 */
[----:B------:R-:W-:Y:S01]  /*8e70*/  BPT.TRAP 0x1 ;  /* 0x000000040000795c */ /* 0x000fe20000300000 */
.L_x_28:
[----:B------:R-:W-:Y:S02]  /*8e80*/  UISETP.GT.AND UP2, UPT, UR6, 0x1, UPT ;  /* 0x000000010600788c */ /* 0x000fe4000bf44270 */
[----:B------:R-:W-:Y:S02]  /*8e90*/  UIADD3 UR7, UR7, 0x1, URZ ;  /* 0x0000000107077890 */ /* 0x000fe4000fffe03f */
[----:B------:R-:W-:Y:S02]  /*8ea0*/  UIADD3 UR12, UR12, 0x1, URZ ;  /* 0x000000010c0c7890 */ /* 0x000fe4000fffe03f */
[----:B------:R-:W-:Y:S01]  /*8eb0*/  PLOP3.LUT P1, PT, PT, PT, UP2, 0x80, 0x0 ;  /* 0x000000000000781c */ /* 0x000fe20003f2f028 */
[----:B------:R-:W-:Y:S02]  /*8ec0*/  UISETP.NE.AND UP0, UPT, UR7, 0x3, UPT ;  /* 0x000000030700788c */ /* 0x000fe4000bf05270 */
[----:B------:R-:W-:Y:S02]  /*8ed0*/  UISETP.NE.AND UP1, UPT, UR12, 0x3, UPT ;  /* 0x000000030c00788c */ /* 0x000fe4000bf25270 */
[----:B------:R-:W-:-:S02]  /*8ee0*/  USEL UR8, URZ, 0x1, UP0 ;  /* 0x000000013f087887 */ /* 0x000fc40008000000 */
[----:B------:R-:W-:Y:S02]  /*8ef0*/  UIADD3 UR6, UR6, -0x1, URZ ;  /* 0xffffffff06067890 */ /* 0x000fe4000fffe03f */
[----:B------:R-:W-:Y:S02]  /*8f00*/  USEL UR7, UR7, URZ, UP0 ;  /* 0x0000003f07077287 */ /* 0x000fe40008000000 */
[----:B------:R-:W-:Y:S01]  /*8f10*/  USEL UR12, UR12, URZ, UP1 ;  /* 0x0000003f0c0c7287 */ /* 0x000fe20008800000 */
[----:B------:R-:W-:Y:S01]  /*8f20*/  LOP3.LUT R3, R3, UR8, RZ, 0x3c, !PT ;  /* 0x0000000803037c12 */ /* 0x000fe2000f8e3cff */
[----:B------:R-:W-:Y:S10]  /*8f30*/  @P1 BRA `(.L_x_29) ;  /* 0xffffffbc00501947 */ /* 0x000ff4000383ffff */
.L_x_22:
[----:B-----5:R-:W0:Y:S02]  /*8f40*/  LDC R3, c[0x0][0x28c] ;  /* 0x0000a300ff037b82 */ /* 0x020e240000000800 */
[----:B0-----:R-:W-:-:S13]  /*8f50*/  ISETP.GE.AND P1, PT, R3, 0x1, PT ;  /* 0x000000010300780c */ /* 0x001fda0003f26270 */
[----:B------:R-:W-:Y:S05]  /*8f60*/  @!P1 BRA `(.L_x_30) ;  /* 0x0000000000549947 */ /* 0x000fea0003800000 */
[----:B------:R-:W-:Y:S05]  /*8f70*/  @!P0 BRA `(.L_x_31) ;  /* 0x0000000000048947 */ /* 0x000fea0003800000 */
[----:B------:R-:W-:Y:S01]  /*8f80*/  BPT.TRAP 0x1 ;  /* 0x000000040000795c */ /* 0x000fe20000300000 */
.L_x_31:
[----:B------:R-:W-:Y:S01]  /*8f90*/  ISETP.NE.AND P0, PT, R17, RZ, PT ;  /* 0x000000ff1100720c */ /* 0x000fe20003f05270 */
[----:B------:R-:W-:-:S12]  /*8fa0*/  BSSY B0, `(.L_x_32) ;  /* 0x000000d000007945 */ /* 0x000fd80003800000 */
[----:B------:R-:W-:Y:S05]  /*8fb0*/  @!P0 BRA `(.L_x_33) ;  /* 0x00000000002c8947 */ /* 0x000fea0003800000 */
[----:B------:R-:W-:-:S04]  /*8fc0*/  UISETP.LT.AND UP0, UPT, UR44, 0x1, UPT ;  /* 0x000000012c00788c */ /* 0x000fc8000bf01270 */
[----:B------:R-:W-:-:S04]  /*8fd0*/  USEL UR6, UR44, 0x1, UP0 ;  /* 0x000000012c067887 */ /* 0x000fc80008000000 */
[----:B------:R-:W-:-:S04]  /*8fe0*/  UIADD3 UR6, UR39, UR44, -UR6 ;  /* 0x0000002c27067290 */ /* 0x000fc8000fffe806 */
[----:B------:R-:W-:-:S04]  /*8ff0*/  UIMAD.WIDE.U32 UR4, UR6, -0x55555555, URZ ;  /* 0xaaaaaaab060478a5 */ /* 0x000fc8000f8e003f */
[----:B------:R-:W-:-:S04]  /*9000*/  USHF.R.U32.HI UR4, URZ, 0x1, UR5 ;  /* 0x000000013f047899 */ /* 0x000fc80008011605 */
[----:B------:R-:W-:-:S06]  /*9010*/  UIMAD UR6, UR4, -0x3, UR6 ;  /* 0xfffffffd040678a4 */ /* 0x000fcc000f8e0206 */
[----:B------:R-:W-:-:S05]  /*9020*/  IMAD.U32 R3, RZ, RZ, UR6 ;  /* 0x00000006ff037e24 */ /* 0x000fca000f8e00ff */
[----:B------:R-:W-:-:S05]  /*9030*/  LEA R0, R3, R0, 0x3 ;  /* 0x0000000003007211 */ /* 0x000fca00078e18ff */
[----:B------:R-:W-:-:S05]  /*9040*/  VIADD R0, R0, 0x18 ;  /* 0x0000001800007836 */ /* 0x000fca0000000000 */
[----:B------:R-:W-:-:S04]  /*9050*/  PRMT R0, R152, 0x654, R0 ;  /* 0x0000065498007816 */ /* 0x000fc80000000000 */
[----:B------:R0:W-:Y:S03]  /*9060*/  SYNCS.ARRIVE.TRANS64.RED.A1T0 RZ, [R0+URZ], RZ ;  /* 0x000000ff00ff79a7 */ /* 0x0001e6000810043f */
.L_x_33:
[----:B------:R-:W-:Y:S05]  /*9070*/  BSYNC B0 ;  /* 0x0000000000007941 */ /* 0x000fea0003800000 */
.L_x_32:
[----:B------:R-:W-:-:S06]  /*9080*/  UISETP.GT.U32.AND UP0, UPT, UR40, 0x1, UPT ;  /* 0x000000012800788c */ /* 0x000fcc000bf04070 */
[----:B------:R-:W-:-:S13]  /*9090*/  PLOP3.LUT P0, PT, PT, PT, UP0, 0x80, 0x0 ;  /* 0x000000000000781c */ /* 0x000fda0003f0f008 */
[----:B------:R-:W-:Y:S05]  /*90a0*/  @P0 BRA `(.L_x_30) ;  /* 0x0000000000040947 */ /* 0x000fea0003800000 */
[----:B------:R-:W-:Y:S01]  /*90b0*/  BPT.TRAP 0x1 ;  /* 0x000000040000795c */ /* 0x000fe20000300000 */
.L_x_30:
[----:B------:R-:W1:Y:S01]  /*90c0*/  S2R R8, SR_TID.X ;  /* 0x0000000000087919 */ /* 0x000e620000002100 */
[----:B------:R-:W-:Y:S01]  /*90d0*/  IMAD.MOV.U32 R19, RZ, RZ, 0x6540 ;  /* 0x00006540ff137424 */ /* 0x000fe200078e00ff */
[----:B------:R-:W-:Y:S02]  /*90e0*/  UIMAD.WIDE UR6, UR41, 0x100, URZ ;  /* 0x00000100290678a5 */ /* 0x000fe4000f8e023f */
[----:B------:R-:W-:Y:S01]  /*90f0*/  USHF.R.S32.HI UR10, URZ, 0x1f, UR43 ;  /* 0x0000001f3f0a7899 */ /* 0x000fe2000801142b */
[----:B------:R-:W-:Y:S01]  /*9100*/  ULDC.64 UR8, c[0x0][0x5d0] ;  /* 0x0001740000087ab9 */ /* 0x000fe20000000a00 */
[----:B------:R-:W-:Y:S02]  /*9110*/  USHF.L.U32 UR41, UR41, 0x8, URZ ;  /* 0x0000000829297899 */ /* 0x000fe4000800063f */
[----:B------:R-:W-:Y:S02]  /*9120*/  UIMAD UR4, UR10, UR8, URZ ;  /* 0x000000080a0472a4 */ /* 0x000fe4000f8e023f */
[----:B------:R-:W-:-:S02]  /*9130*/  UIADD3 UR39, UR44, UR39, URZ ;  /* 0x000000272c277290 */ /* 0x000fc4000fffe03f */
[----:B------:R-:W-:Y:S02]  /*9140*/  UIMAD UR4, UR43, UR9, UR4 ;  /* 0x000000092b0472a4 */ /* 0x000fe4000f8e0204 */
[----:B------:R-:W-:Y:S02]  /*9150*/  UISETP.GT.U32.AND UP1, UPT, UR39, 0x2, UPT ;  /* 0x000000022700788c */ /* 0x000fe4000bf24070 */
[----:B------:R-:W-:Y:S02]  /*9160*/  UISETP.GE.U32.AND UP2, UPT, UR44, 0x3, UPT ;  /* 0x000000032c00788c */ /* 0x000fe4000bf46070 */
[----:B------:R-:W-:Y:S01]  /*9170*/  UISETP.LT.U32.AND UP1, UPT, UR44, 0x3, UP1 ;  /* 0x000000032c00788c */ /* 0x000fe20008f21070 */
[--C-:B-1----:R-:W-:Y:S01]  /*9180*/  SHF.R.U32.HI R4, RZ, 0x7, R8.reuse ;  /* 0x00000007ff047819 */ /* 0x102fe20000011608 */
[----:B------:R-:W-:Y:S01]  /*9190*/  IMAD.SHL.U32 R18, R8, 0x2, RZ ;  /* 0x0000000208127824 */ /* 0x000fe200078e00ff */
[----:B------:R-:W-:Y:S02]  /*91a0*/  SHF.R.U32.HI R5, RZ, 0x2, R8 ;  /* 0x00000002ff057819 */ /* 0x000fe40000011608 */
[----:B------:R-:W-:-:S02]  /*91b0*/  LOP3.LUT R4, R4, 0x1, RZ, 0xc0, !PT ;  /* 0x0000000104047812 */ /* 0x000fc400078ec0ff */
[----:B------:R-:W-:Y:S02]  /*91c0*/  LOP3.LUT R6, R8, 0x60, RZ, 0xc0, !PT ;  /* 0x0000006008067812 */ /* 0x000fe400078ec0ff */
[----:B------:R-:W-:Y:S01]  /*91d0*/  LOP3.LUT R5, R5, 0x7, RZ, 0xc0, !PT ;  /* 0x0000000705057812 */ /* 0x000fe200078ec0ff */
[----:B------:R-:W-:Y:S01]  /*91e0*/  IMAD.SHL.U32 R3, R4, 0x40, RZ ;  /* 0x0000004004037824 */ /* 0x000fe200078e00ff */
[----:B------:R-:W-:Y:S02]  /*91f0*/  LOP3.LUT R18, R18, 0x6, RZ, 0xc0, !PT ;  /* 0x0000000612127812 */ /* 0x000fe400078ec0ff */
[----:B------:R-:W-:Y:S02]  /*9200*/  SHF.R.U32.HI R6, RZ, 0x1, R6 ;  /* 0x00000001ff067819 */ /* 0x000fe40000011606 */
[--C-:B------:R-:W-:Y:S02]  /*9210*/  LOP3.LUT R3, R3, 0x40, R5.reuse, 0xe2, !PT ;  /* 0x0000004003037812 */ /* 0x100fe400078ee205 */
[----:B------:R-:W-:Y:S01]  /*9220*/  PRMT R18, R18, R19, UR42 ;  /* 0x0000002a12127e16 */ /* 0x000fe20008000013 */
[----:B------:R-:W-:Y:S01]  /*9230*/  USHF.L.U32 UR42, UR42, 0x8, URZ ;  /* 0x000000082a2a7899 */ /* 0x000fe2000800063f */
[----:B0-----:R-:W-:Y:S01]  /*9240*/  IADD3 R0, RZ, -R6, -R5 ;  /* 0x80000006ff007210 */ /* 0x001fe20007ffe805 */
[----:B------:R-:W-:Y:S01]  /*9250*/  IMAD.MOV.U32 R5, RZ, RZ, -0x2 ;  /* 0xfffffffeff057424 */ /* 0x000fe200078e00ff */
[----:B------:R-:W-:Y:S01]  /*9260*/  LOP3.LUT R3, R3, UR6, R6, 0xfe, !PT ;  /* 0x0000000603037c12 */ /* 0x000fe2000f8efe06 */
[----:B------:R-:W-:Y:S01]  /*9270*/  IMAD.U32 R6, RZ, RZ, UR8 ;  /* 0x00000008ff067e24 */ /* 0x000fe2000f8e00ff */
[----:B------:R-:W-:Y:S01]  /*9280*/  SHF.R.S32.HI R19, RZ, 0x1f, R18 ;  /* 0x0000001fff137819 */ /* 0x000fe20000011412 */
[----:B------:R-:W-:Y:S01]  /*9290*/  ULDC UR8, c[0x0][0x284] ;  /* 0x0000a10000087ab9 */ /* 0x000fe20000000800 */
[----:B------:R-:W-:-:S02]  /*92a0*/  IMAD R0, R4, -0x40, R0 ;  /* 0xffffffc004007824 */ /* 0x000fc400078e0200 */
[----:B------:R-:W-:Y:S02]  /*92b0*/  IMAD.U32 R158, RZ, RZ, UR8 ;  /* 0x00000008ff9e7e24 */ /* 0x000fe4000f8e00ff */
[----:B------:R-:W-:-:S03]  /*92c0*/  IMAD.WIDE.U32 R6, R6, UR43, R18 ;  /* 0x0000002b06067c25 */ /* 0x000fc6000f8e0012 */
[----:B------:R-:W-:Y:S01]  /*92d0*/  IADD3 R158, R158, -UR41, R0 ;  /* 0x800000299e9e7c10 */ /* 0x000fe2000fffe000 */
[----:B------:R-:W-:Y:S01]  /*92e0*/  VIADD R7, R7, UR4 ;  /* 0x0000000407077c36 */ /* 0x000fe20008000000 */
[----:B------:R-:W-:Y:S01]  /*92f0*/  ULDC UR4, c[0x0][0x288] ;  /* 0x0000a20000047ab9 */ /* 0x000fe20000000800 */
[----:B------:R-:W-:Y:S01]  /*9300*/  LOP3.LUT R0, R8, 0x3, RZ, 0xc0, !PT ;  /* 0x0000000308007812 */ /* 0x000fe200078ec0ff */
[----:B------:R-:W-:-:S04]  /*9310*/  UISETP.GE.AND UP0, UPT, UR42, UR4, UPT ;  /* 0x000000042a00728c */ /* 0x000fc8000bf06270 */
[----:B------:R-:W-:Y:S01]  /*9320*/  UISETP.GE.OR UP0, UPT, UR41, UR8, UP0 ;  /* 0x000000082900728c */ /* 0x000fe20008706670 */
[----:B------:R-:W-:Y:S01]  /*9330*/  IMAD R0, R0, R5, UR4 ;  /* 0x0000000400007e24 */ /* 0x000fe2000f8e0205 */
[----:B------:R-:W-:Y:S02]  /*9340*/  UIMAD.WIDE.U32 UR4, UR39, -0x55555555, URZ ;  /* 0xaaaaaaab270478a5 */ /* 0x000fe4000f8e003f */
[----:B------:R-:W-:Y:S01]  /*9350*/  USEL UR8, URZ, 0x1, !UP1 ;  /* 0x000000013f087887 */ /* 0x000fe2000c800000 */
[----:B------:R-:W-:Y:S01]  /*9360*/  VIADD R0, R0, -UR42 ;  /* 0x8000002a00007c36 */ /* 0x000fe20008000000 */
[----:B------:R-:W-:Y:S01]  /*9370*/  PLOP3.LUT P0, PT, PT, PT, UP0, 0x80, 0x0 ;  /* 0x000000000000781c */ /* 0x000fe20003f0f008 */
[----:B------:R-:W-:Y:S02]  /*9380*/  USHF.R.U32.HI UR4, URZ, 0x1, UR5 ;  /* 0x000000013f047899 */ /* 0x000fe40008011605 */
[----:B------:R-:W-:Y:S02]  /*9390*/  ULOP3.LUT UR38, UR38, UR8, URZ, 0x3c, !UPT ;  /* 0x0000000826267292 */ /* 0x000fe4000f8e3c3f */
[----:B------:R-:W-:-:S02]  /*93a0*/  UIMAD UR39, UR4, -0x3, UR39 ;  /* 0xfffffffd042778a4 */ /* 0x000fc4000f8e0227 */
[----:B------:R-:W-:Y:S01]  /*93b0*/  @UP2 ULOP3.LUT UR38, UR38, 0x1, UR4, 0x78, !UPT ;  /* 0x0000000126262892 */ /* 0x000fe2000f8e7804 */
[----:B------:R-:W-:-:S05]  /*93c0*/  UMOV UR41, 0xffffffff ;  /* 0xffffffff00297882 */ /* 0x000fca0000000000 */
[----:B------:R-:W-:Y:S06]  /*93d0*/  @P0 BRA `(.L_x_34) ;  /* 0x000000fc00a00947 */ /* 0x000fec0003800000 */
[----:B------:R-:W-:Y:S01]  /*93e0*/  FSETP.NEU.AND P0, PT, R16, RZ, PT ;  /* 0x000000ff1000720b */ /* 0x000fe20003f0d000 */
[----:B------:R-:W-:Y:S01]  /*93f0*/  ULDC.64 UR8, c[0x0][0x5c8] ;  /* 0x0001720000087ab9 */ /* 0x000fe20000000a00 */
[----:B------:R-:W-:Y:S01]  /*9400*/  ISETP.GT.AND P3, PT, R158, RZ, PT ;  /* 0x000000ff9e00720c */ /* 0x000fe20003f64270 */
[----:B------:R-:W-:Y:S01]  /*9410*/  UIMAD UR4, UR7, UR8, URZ ;  /* 0x00000008070472a4 */ /* 0x000fe2000f8e023f */
[----:B------:R-:W-:Y:S01]  /*9420*/  IMAD.U32 R10, RZ, RZ, UR9 ;  /* 0x00000009ff0a7e24 */ /* 0x000fe2000f8e00ff */
[----:B------:R-:W-:Y:S01]  /*9430*/  BSSY B0, `(.L_x_34) ;  /* 0x0000fe2000007945 */ /* 0x000fe20003800000 */
[----:B------:R-:W-:Y:S01]  /*9440*/  IMAD.WIDE.U32 R6, R3, UR8, R6 ;  /* 0x0000000803067c25 */ /* 0x000fe2000f8e0006 */
[----:B------:R-:W-:-:S03]  /*9450*/  ISETP.GT.AND P1, PT, R0, RZ, P3 ;  /* 0x000000ff0000720c */ /* 0x000fc60001f24270 */
[----:B------:R-:W-:-:S04]  /*9460*/  IMAD R10, R3, R10, UR4 ;  /* 0x00000004030a7e24 */ /* 0x000fc8000f8e020a */
[----:B------:R-:W-:Y:S01]  /*9470*/  IMAD.IADD R10, R7, 0x1, R10 ;  /* 0x00000001070a7824 */ /* 0x000fe200078e020a */
[----:B------:R-:W-:Y:S06]  /*9480*/  @!P0 BRA `(.L_x_35) ;  /* 0x000000ac003c8947 */ /* 0x000fec0003800000 */
[----:B------:R-:W0:Y:S01]  /*9490*/  LDC.64 R22, c[0x0][0x5b8] ;  /* 0x00016e00ff167b82 */ /* 0x000e220000000a00 */
[----:B------:R-:W2:Y:S01]  /*94a0*/  LDL.LU R11, [R1] ;  /* 0x00000000010b7983 */ /* 0x000ea20000300800 */
[----:B------:R-:W-:-:S06]  /*94b0*/  ULDC.64 UR4, c[0x0][0x5c0] ;  /* 0x0001700000047ab9 */ /* 0x000fcc0000000a00 */
[----:B------:R-:W1:Y:S08]  /*94c0*/  LDC.64 R14, c[0x0][0x5b0] ;  /* 0x00016c00ff0e7b82 */ /* 0x000e700000000a00 */
[----:B------:R-:W3:Y:S01]  /*94d0*/  LDC.64 R12, c[0x0][0x5a8] ;  /* 0x00016a00ff0c7b82 */ /* 0x000ee20000000a00 */
[C---:B0-----:R-:W-:Y:S02]  /*94e0*/  IMAD R159, R22.reuse, UR10, RZ ;  /* 0x0000000a169f7c24 */ /* 0x041fe4000f8e02ff */
[----:B------:R-:W-:-:S04]  /*94f0*/  IMAD.WIDE.U32 R154, R22, UR43, R18 ;  /* 0x0000002b169a7c25 */ /* 0x000fc8000f8e0012 */
[----:B------:R-:W-:Y:S01]  /*9500*/  IMAD R159, R23, UR43, R159 ;  /* 0x0000002b179f7c24 */ /* 0x000fe2000f8e029f */
[----:B------:R-:W-:Y:S01]  /*9510*/  MOV R20, R154 ;  /* 0x0000009a00147202 */ /* 0x000fe20000000f00 */
[----:B-1----:R-:W-:Y:S02]  /*9520*/  IMAD R153, R14, UR7, RZ ;  /* 0x000000070e997c24 */ /* 0x002fe4000f8e02ff */
[----:B------:R-:W-:Y:S02]  /*9530*/  IMAD.IADD R21, R155, 0x1, R159 ;  /* 0x000000019b157824 */ /* 0x000fe400078e029f */
[C---:B------:R-:W-:Y:S02]  /*9540*/  IMAD R153, R3.reuse, R15, R153 ;  /* 0x0000000f03997224 */ /* 0x040fe400078e0299 */
[----:B------:R-:W-:-:S04]  /*9550*/  IMAD.WIDE.U32 R4, R3, R14, R20 ;  /* 0x0000000e03047225 */ /* 0x000fc800078e0014 */
[----:B------:R-:W-:Y:S01]  /*9560*/  IMAD.IADD R5, R5, 0x1, R153 ;  /* 0x0000000105057824 */ /* 0x000fe200078e0299 */
[----:B---3--:R-:W-:-:S04]  /*9570*/  LEA R8, P0, R4, R12, 0x2 ;  /* 0x0000000c04087211 */ /* 0x008fc800078010ff */
[----:B------:R-:W-:-:S05]  /*9580*/  LEA.HI.X R9, R4, R13, R5, 0x2, P0 ;  /* 0x0000000d04097211 */ /* 0x000fca00000f1405 */
[----:B------:R-:W3:Y:S01]  /*9590*/  @P1 LDG.E.LTC128B R23, desc[UR36][R8.64] ;  /* 0x0000002408171981 */ /* 0x000ee2000c1e1920 */
[C---:B------:R-:W-:Y:S01]  /*95a0*/  LEA R4, P0, R6.reuse, UR4, 0x2 ;  /* 0x0000000406047c11 */ /* 0x040fe2000f8010ff */
[----:B------:R-:W-:Y:S03]  /*95b0*/  BSSY B1, `(.L_x_36) ;  /* 0x0000010000017945 */ /* 0x000fe60003800000 */
[----:B------:R-:W-:Y:S02]  /*95c0*/  LEA.HI.X R5, R6, UR5, R10, 0x2, P0 ;  /* 0x0000000506057c11 */ /* 0x000fe400080f140a */
[----:B---3--:R-:W-:-:S05]  /*95d0*/  LOP3.LUT R7, R23, 0xffffe000, RZ, 0xc0, !PT ;  /* 0xffffe00017077812 */ /* 0x008fca00078ec0ff */
[----:B------:R-:W-:-:S04]  /*95e0*/  FMUL R7, R7, R16 ;  /* 0x0000001007077220 */ /* 0x000fc80000400000 */
[----:B--2---:R-:W-:-:S05]  /*95f0*/  FFMA R7, R11, R2, R7 ;  /* 0x000000020b077223 */ /* 0x004fca0000000007 */
[----:B------:R-:W-:-:S05]  /*9600*/  F2FP.TF32.F32.PACK_B R7, R7 ;  /* 0x00000007ff07723e */ /* 0x000fca00024050ff */
[----:B------:R0:W-:Y:S02]  /*9610*/  @P1 STG.E desc[UR36][R4.64], R7 ;  /* 0x0000000704001986 */ /* 0x0001e4000c101924 */
[----:B0-----:R-:W-:-:S04]  /*9620*/  IMAD.WIDE.U32 R6, R3, R14, R18 ;  /* 0x0000000e03067225 */ /* 0x001fc800078e0012 */
[----:B------:R-:W-:Y:S02]  /*9630*/  IMAD.IADD R7, R153, 0x1, R7 ;  /* 0x0000000199077824 */ /* 0x000fe400078e0207 */
[----:B------:R-:W-:-:S04]  /*9640*/  IMAD.WIDE.U32 R6, R22, UR43, R6 ;  /* 0x0000002b16067c25 */ /* 0x000fc8000f8e0006 */
[----:B------:R-:W-:Y:S01]  /*9650*/  IMAD.IADD R7, R159, 0x1, R7 ;  /* 0x000000019f077824 */ /* 0x000fe200078e0207 */
[----:B------:R-:W-:-:S04]  /*9660*/  LEA R10, P0, R6, R12, 0x2 ;  /* 0x0000000c060a7211 */ /* 0x000fc800078010ff */
[----:B------:R-:W-:Y:S02]  /*9670*/  LEA.HI.X R11, R6, R13, R7, 0x2, P0 ;  /* 0x0000000d060b7211 */ /* 0x000fe400000f1407 */
[----:B------:R-:W-:-:S13]  /*9680*/  ISETP.GT.AND P0, PT, R0, 0x1, P3 ;  /* 0x000000010000780c */ /* 0x000fda0001f04270 */
[----:B------:R-:W-:Y:S05]  /*9690*/  @!P0 BRA `(.L_x_37) ;  /* 0x0000000000048947 */ /* 0x000fea0003800000 */
[----:B------:R0:W5:Y:S02]  /*96a0*/  LDG.E.LTC128B R23, desc[UR36][R10.64+0x4] ;  /* 0x000004240a177981 */ /* 0x000164000c1e1920 */
.L_x_37:
[----:B------:R-:W-:Y:S05]  /*96b0*/  BSYNC B1 ;  /* 0x0000000000017941 */ /* 0x000fea0003800000 */
.L_x_36:
[----:B------:R-:W2:Y:S01]  /*96c0*/  LDL.LU R7, [R1+0x4] ;  /* 0x0000040001077983 */ /* 0x000ea20000300800 */
[----:B-----5:R-:W-:Y:S01]  /*96d0*/  LOP3.LUT R6, R23, 0xffffe000, RZ, 0xc0, !PT ;  /* 0xffffe00017067812 */ /* 0x020fe200078ec0ff */
[C---:B------:R-:W-:Y:S01]  /*96e0*/  IMAD.SHL.U32 R156, R14.reuse, 0x8, RZ ;  /* 0x000000080e9c7824 */ /* 0x040fe200078e00ff */
[----:B------:R-:W-:Y:S01]  /*96f0*/  SHF.L.U64.HI R157, R14, 0x3, R15 ;  /* 0x000000030e9d7819 */ /* 0x000fe2000001020f */
[----:B------:R-:W3:Y:S02]  /*9700*/  LDL.LU R160, [R1+0x8] ;  /* 0x0000080001a07983 */ /* 0x000ee40000300800 */
[----:B------:R-:W-:-:S04]  /*9710*/  FMUL R6, R6, R16 ;  /* 0x0000001006067220 */ /* 0x000fc80000400000 */
[----:B--2---:R-:W-:-:S05]  /*9720*/  FFMA R6, R7, R2, R6 ;  /* 0x0000000207067223 */ /* 0x004fca0000000006 */
[----:B------:R-:W-:-:S05]  /*9730*/  F2FP.TF32.F32.PACK_B R6, R6 ;  /* 0x00000006ff06723e */ /* 0x000fca00024050ff */
[----:B------:R1:W-:Y:S01]  /*9740*/  @P0 STG.E desc[UR36][R4.64+0x4], R6 ;  /* 0x0000040604000986 */ /* 0x0003e2000c101924 */
[----:B------:R-:W-:-:S04]  /*9750*/  ISETP.GT.AND P0, PT, R158, 0x8, PT ;  /* 0x000000089e00780c */ /* 0x000fc80003f04270 */
[----:B------:R-:W-:Y:S01]  /*9760*/  ISETP.GT.AND P1, PT, R0, RZ, P0 ;  /* 0x000000ff0000720c */ /* 0x000fe20000724270 */
[----:B-1----:R-:W-:-:S04]  /*9770*/  IMAD.WIDE.U32 R6, R3, R14, R156 ;  /* 0x0000000e03067225 */ /* 0x002fc800078e009c */
[----:B------:R-:W-:Y:S01]  /*9780*/  IMAD.IADD R153, R153, 0x1, R7 ;  /* 0x0000000199997824 */ /* 0x000fe200078e0207 */
[----:B------:R-:W-:-:S05]  /*9790*/  IADD3 R7, P2, R154, R6, RZ ;  /* 0x000000069a077210 */ /* 0x000fca0007f5e0ff */
[----:B------:R-:W-:Y:S01]  /*97a0*/  IMAD.X R9, R153, 0x1, R21, P2 ;  /* 0x0000000199097824 */ /* 0x000fe200010e0615 */
[----:B------:R-:W-:-:S04]  /*97b0*/  LEA R8, P2, R7, R12, 0x2 ;  /* 0x0000000c07087211 */ /* 0x000fc800078410ff */
[----:B------:R-:W-:-:S05]  /*97c0*/  LEA.HI.X R9, R7, R13, R9, 0x2, P2 ;  /* 0x0000000d07097211 */ /* 0x000fca00010f1409 */
[----:B------:R1:W2:Y:S01]  /*97d0*/  @P1 LDG.E.LTC128B R23, desc[UR36][R8.64] ;  /* 0x0000002408171981 */ /* 0x0002a2000c1e1920 */
[----:B------:R-:W-:Y:S01]  /*97e0*/  IADD3 R6, P2, R18, R6, RZ ;  /* 0x0000000612067210 */ /* 0x000fe20007f5e0ff */
[----:B------:R-:W-:Y:S01]  /*97f0*/  IMAD.U32 R161, RZ, RZ, UR8 ;  /* 0x00000008ffa17e24 */ /* 0x000fe2000f8e00ff */
[----:B------:R-:W-:Y:S01]  /*9800*/  ISETP.GT.AND P4, PT, R0, 0x1, P0 ;  /* 0x000000010000780c */ /* 0x000fe20000784270 */
[----:B------:R-:W-:Y:S02]  /*9810*/  BSSY B1, `(.L_x_38) ;  /* 0x0000013000017945 */ /* 0x000fe40003800000 */
[----:B------:R-:W-:Y:S02]  /*9820*/  IMAD.X R7, R19, 0x1, R153, P2 ;  /* 0x0000000113077824 */ /* 0x000fe400010e0699 */
[----:B------:R-:W-:Y:S02]  /*9830*/  IMAD.SHL.U32 R161, R161, 0x20, RZ ;  /* 0x00000020a1a17824 */ /* 0x000fe400078e00ff */
[----:B------:R-:W-:-:S04]  /*9840*/  IMAD.WIDE.U32 R6, R22, UR43, R6 ;  /* 0x0000002b16067c25 */ /* 0x000fc8000f8e0006 */
[----:B------:R-:W-:Y:S01]  /*9850*/  IMAD.IADD R7, R159, 0x1, R7 ;  /* 0x000000019f077824 */ /* 0x000fe200078e0207 */
[----:B-1----:R-:W-:-:S04]  /*9860*/  LEA R8, P2, R6, R12, 0x2 ;  /* 0x0000000c06087211 */ /* 0x002fc800078410ff */
[----:B------:R-:W-:Y:S01]  /*9870*/  LEA.HI.X R9, R6, R13, R7, 0x2, P2 ;  /* 0x0000000d06097211 */ /* 0x000fe200010f1407 */
[----:B------:R-:W-:Y:S01]  /*9880*/  IMAD.U32 R6, RZ, RZ, UR8 ;  /* 0x00000008ff067e24 */ /* 0x000fe2000f8e00ff */
[----:B--2---:R-:W-:-:S05]  /*9890*/  LOP3.LUT R153, R23, 0xffffe000, RZ, 0xc0, !PT ;  /* 0xffffe00017997812 */ /* 0x004fca00078ec0ff */
[----:B------:R-:W-:-:S04]  /*98a0*/  FMUL R153, R153, R16 ;  /* 0x0000001099997220 */ /* 0x000fc80000400000 */
[----:B---3--:R-:W-:Y:S01]  /*98b0*/  FFMA R153, R160, R2, R153 ;  /* 0x00000002a0997223 */ /* 0x008fe20000000099 */
[----:B------:R-:W-:-:S04]  /*98c0*/  IMAD.U32 R160, RZ, RZ, UR9 ;  /* 0x00000009ffa07e24 */ /* 0x000fc8000f8e00ff */
[----:B------:R-:W-:Y:S02]  /*98d0*/  F2FP.TF32.F32.PACK_B R153, R153 ;  /* 0x00000099ff99723e */ /* 0x000fe400024050ff */
[----:B------:R-:W-:Y:S02]  /*98e0*/  SHF.L.U64.HI R160, R6, 0x5, R160 ;  /* 0x0000000506a07819 */ /* 0x000fe400000102a0 */
[----:B------:R-:W-:-:S04]  /*98f0*/  IADD3 R6, P2, R161, R4, RZ ;  /* 0x00000004a1067210 */ /* 0x000fc80007f5e0ff */
[----:B------:R-:W-:-:S05]  /*9900*/  IADD3.X R7, R160, R5, RZ, P2, !PT ;  /* 0x00000005a0077210 */ /* 0x000fca00017fe4ff */
[----:B------:R1:W-:Y:S01]  /*9910*/  @P1 STG.E desc[UR36][R6.64], R153 ;  /* 0x0000009906001986 */ /* 0x0003e2000c101924 */
[----:B------:R-:W-:Y:S05]  /*9920*/  @!P4 BRA `(.L_x_39) ;  /* 0x000000000004c947 */ /* 0x000fea0003800000 */
[----:B------:R2:W5:Y:S02]  /*9930*/  LDG.E.LTC128B R23, desc[UR36][R8.64+0x4] ;  /* 0x0000042408177981 */ /* 0x000564000c1e1920 */
.L_x_39:
[----:B------:R-:W-:Y:S05]  /*9940*/  BSYNC B1 ;  /* 0x0000000000017941 */ /* 0x000fea0003800000 */
.L_x_38:
[----:B------:R-:W3:Y:S01]  /*9950*/  LDL.LU R162, [R1+0xc] ;  /* 0x00000c0001a27983 */ /* 0x000ee20000300800 */
[----:B-1---5:R-:W-:Y:S01]  /*9960*/  LOP3.LUT R153, R23, 0xffffe000, RZ, 0xc0, !PT ;  /* 0xffffe00017997812 */ /* 0x022fe200078ec0ff */
[----:B------:R-:W-:Y:S01]  /*9970*/  BSSY B1, `(.L_x_40) ;  /* 0x0000009000017945 */ /* 0x000fe20003800000 */
[----:B------:R-:W-:-:S03]  /*9980*/  ISETP.GT.AND P1, PT, R0, 0x8, P3 ;  /* 0x000000080000780c */ /* 0x000fc60001f24270 */
[----:B------:R-:W-:-:S04]  /*9990*/  FMUL R153, R153, R16 ;  /* 0x0000001099997220 */ /* 0x000fc80000400000 */
[----:B---3--:R-:W-:-:S05]  /*99a0*/  FFMA R153, R162, R2, R153 ;  /* 0x00000002a2997223 */ /* 0x008fca0000000099 */
[----:B------:R-:W-:-:S05]  /*99b0*/  F2FP.TF32.F32.PACK_B R153, R153 ;  /* 0x00000099ff99723e */ /* 0x000fca00024050ff */
[----:B------:R1:W-:Y:S02]  /*99c0*/  @P4 STG.E desc[UR36][R6.64+0x4], R153 ;  /* 0x0000049906004986 */ /* 0x0003e4000c101924 */
[----:B-1----:R-:W-:Y:S01]  /*99d0*/  IMAD.MOV.U32 R153, RZ, RZ, R23 ;  /* 0x000000ffff997224 */ /* 0x002fe200078e0017 */
[----:B------:R-:W-:Y:S06]  /*99e0*/  @!P1 BRA `(.L_x_41) ;  /* 0x0000000000049947 */ /* 0x000fec0003800000 */
[----:B------:R1:W5:Y:S02]  /*99f0*/  LDG.E.LTC128B R153, desc[UR36][R10.64+0x20] ;  /* 0x000020240a997981 */ /* 0x000364000c1e1920 */
.L_x_41:
[----:B------:R-:W-:Y:S05]  /*9a00*/  BSYNC B1 ;  /* 0x0000000000017941 */ /* 0x000fea0003800000 */
.L_x_40:
[----:B------:R-:W3:Y:S01]  /*9a10*/  LDL.LU R162, [R1+0x10] ;  /* 0x0000100001a27983 */ /* 0x000ee20000300800 */
[----:B-----5:R-:W-:Y:S01]  /*9a20*/  LOP3.LUT R23, R153, 0xffffe000, RZ, 0xc0, !PT ;  /* 0xffffe00099177812 */ /* 0x020fe200078ec0ff */
[----:B------:R-:W-:Y:S01]  /*9a30*/  BSSY B1, `(.L_x_42) ;  /* 0x0000008000017945 */ /* 0x000fe20003800000 */
[----:B------:R-:W-:-:S03]  /*9a40*/  ISETP.GT.AND P2, PT, R0, 0x9, P3 ;  /* 0x000000090000780c */ /* 0x000fc60001f44270 */
[----:B------:R-:W-:-:S04]  /*9a50*/  FMUL R23, R23, R16 ;  /* 0x0000001017177220 */ /* 0x000fc80000400000 */
[----:B---3--:R-:W-:-:S05]  /*9a60*/  FFMA R23, R162, R2, R23 ;  /* 0x00000002a2177223 */ /* 0x008fca0000000017 */
[----:B------:R-:W-:-:S05]  /*9a70*/  F2FP.TF32.F32.PACK_B R23, R23 ;  /* 0x00000017ff17723e */ /* 0x000fca00024050ff */
[----:B------:R3:W-:Y:S01]  /*9a80*/  @P1 STG.E desc[UR36][R4.64+0x20], R23 ;  /* 0x0000201704001986 */ /* 0x0007e2000c101924 */
[----:B------:R-:W-:Y:S05]  /*9a90*/  @!P2 BRA `(.L_x_43) ;  /* 0x000000000004a947 */ /* 0x000fea0003800000 */
[----:B------:R4:W5:Y:S02]  /*9aa0*/  LDG.E.LTC128B R153, desc[UR36][R10.64+0x24] ;  /* 0x000024240a997981 */ /* 0x000964000c1e1920 */
.L_x_43:
[----:B------:R-:W-:Y:S05]  /*9ab0*/  BSYNC B1 ;  /* 0x0000000000017941 */ /* 0x000fea0003800000 */
.L_x_42:
[----:B------:R-:W2:Y:S01]  /*9ac0*/  LDL.LU R162, [R1+0x14] ;  /* 0x0000140001a27983 */ /* 0x000ea20000300800 */
[----:B---3-5:R-:W-:Y:S01]  /*9ad0*/  LOP3.LUT R23, R153, 0xffffe000, RZ, 0xc0, !PT ;  /* 0xffffe00099177812 */ /* 0x028fe200078ec0ff */
[----:B------:R-:W-:Y:S01]  /*9ae0*/  BSSY B1, `(.L_x_44) ;  /* 0x0000008000017945 */ /* 0x000fe20003800000 */
[----:B------:R-:W-:-:S03]  /*9af0*/  ISETP.GT.AND P1, PT, R0, 0x8, P0 ;  /* 0x000000080000780c */ /* 0x000fc60000724270 */
[----:B------:R-:W-:-:S04]  /*9b00*/  FMUL R23, R23, R16 ;  /* 0x0000001017177220 */ /* 0x000fc80000400000 */
[----:B--2---:R-:W-:-:S05]  /*9b10*/  FFMA R23, R162, R2, R23 ;  /* 0x00000002a2177223 */ /* 0x004fca0000000017 */
[----:B------:R-:W-:-:S05]  /*9b20*/  F2FP.TF32.F32.PACK_B R23, R23 ;  /* 0x00000017ff17723e */ /* 0x000fca00024050ff */
[----:B------:R2:W-:Y:S01]  /*9b30*/  @P2 STG.E desc[UR36][R4.64+0x24], R23 ;  /* 0x0000241704002986 */ /* 0x0005e2000c101924 */
[----:B------:R-:W-:Y:S05]  /*9b40*/  @!P1 BRA `(.L_x_45) ;  /* 0x0000000000049947 */ /* 0x000fea0003800000 */
[----:B------:R3:W5:Y:S02]  /*9b50*/  LDG.E.LTC128B R153, desc[UR36][R8.64+0x20] ;  /* 0x0000202408997981 */ /* 0x000764000c1e1920 */
.L_x_45:
[----:B------:R-:W-:Y:S05]  /*9b60*/  BSYNC B1 ;  /* 0x0000000000017941 */ /* 0x000fea0003800000 */
.L_x_44:
[----:B------:R-:W4:Y:S01]  /*9b70*/  LDL.LU R162, [R1+0x18] ;  /* 0x0000180001a27983 */ /* 0x000f220000300800 */
[----:B--2--5:R-:W-:Y:S01]  /*9b80*/  LOP3.LUT R23, R153, 0xffffe000, RZ, 0xc0, !PT ;  /* 0xffffe00099177812 */ /* 0x024fe200078ec0ff */
[----:B------:R-:W-:Y:S01]  /*9b90*/  BSSY B1, `(.L_x_46) ;  /* 0x0000008000017945 */ /* 0x000fe20003800000 */
[----:B------:R-:W-:-:S03]  /*9ba0*/  ISETP.GT.AND P2, PT, R0, 0x9, P0 ;  /* 0x000000090000780c */ /* 0x000fc60000744270 */
[----:B------:R-:W-:-:S04]  /*9bb0*/  FMUL R23, R23, R16 ;  /* 0x0000001017177220 */ /* 0x000fc80000400000 */
[----:B----4-:R-:W-:-:S05]  /*9bc0*/  FFMA R23, R162, R2, R23 ;  /* 0x00000002a2177223 */ /* 0x010fca0000000017 */
[----:B------:R-:W-:-:S05]  /*9bd0*/  F2FP.TF32.F32.PACK_B R23, R23 ;  /* 0x00000017ff17723e */ /* 0x000fca00024050ff */
[----:B------:R2:W-:Y:S01]  /*9be0*/  @P1 STG.E desc[UR36][R6.64+0x20], R23 ;  /* 0x0000201706001986 */ /* 0x0005e2000c101924 */
[----:B------:R-:W-:Y:S05]  /*9bf0*/  @!P2 BRA `(.L_x_47) ;  /* 0x000000000004a947 */ /* 0x000fea0003800000 */
[----:B------:R4:W5:Y:S02]  /*9c00*/  LDG.E.LTC128B R153, desc[UR36][R8.64+0x24] ;  /* 0x0000242408997981 */ /* 0x000964000c1e1920 */
.L_x_47:
[----:B------:R-:W-:Y:S05]  /*9c10*/  BSYNC B1 ;  /* 0x0000000000017941 */ /* 0x000fea0003800000 */
.L_x_46:
[----:B------:R-:W3:Y:S01]  /*9c20*/  LDL.LU R162, [R1+0x1c] ;  /* 0x00001c0001a27983 */ /* 0x000ee20000300800 */
[----:B--2--5:R-:W-:Y:S01]  /*9c30*/  LOP3.LUT R23, R153, 0xffffe000, RZ, 0xc0, !PT ;  /* 0xffffe00099177812 */ /* 0x024fe200078ec0ff */
        /* <DEDUP_REMOVED lines=8> */
.L_x_49:
[----:B------:R-:W-:Y:S05]  /*9cc0*/  BSYNC B1 ;  /* 0x0000000000017941 */ /* 0x000fea0003800000 */
.L_x_48:
        /* <DEDUP_REMOVED lines=10> */
.L_x_51:
[----:B------:R-:W-:Y:S05]  /*9d70*/  BSYNC B1 ;  /* 0x0000000000017941 */ /* 0x000fea0003800000 */
.L_x_50:
        /* <DEDUP_REMOVED lines=10> */
.L_x_53:
[----:B------:R-:W-:Y:S05]  /*9e20*/  BSYNC B1 ;  /* 0x0000000000017941 */ /* 0x000fea0003800000 */
.L_x_52:
        /* <DEDUP_REMOVED lines=10> */
.L_x_55:
[----:B------:R-:W-:Y:S05]  /*9ed0*/  BSYNC B1 ;  /* 0x0000000000017941 */ /* 0x000fea0003800000 */
.L_x_54:
        /* <DEDUP_REMOVED lines=10> */
.L_x_57:
[----:B------:R-:W-:Y:S05]  /*9f80*/  BSYNC B1 ;  /* 0x0000000000017941 */ /* 0x000fea0003800000 */
.L_x_56:
        /* <DEDUP_REMOVED lines=10> */
.L_x_59:
[----:B------:R-:W-:Y:S05]  /*a030*/  BSYNC B1 ;  /* 0x0000000000017941 */ /* 0x000fea0003800000 */
.L_x_58:
        /* <DEDUP_REMOVED lines=10> */
.L_x_61:
[----:B------:R-:W-:Y:S05]  /*a0e0*/  BSYNC B1 ;  /* 0x0000000000017941 */ /* 0x000fea0003800000 */
.L_x_60:
        /* <DEDUP_REMOVED lines=10> */
.L_x_63:
[----:B------:R-:W-:Y:S05]  /*a190*/  BSYNC B1 ;  /* 0x0000000000017941 */ /* 0x000fea0003800000 */
.L_x_62:
        /* <DEDUP_REMOVED lines=10> */
.L_x_65:
[----:B------:R-:W-:Y:S05]  /*a240*/  BSYNC B1 ;  /* 0x0000000000017941 */ /* 0x000fea0003800000 */
.L_x_64:
        /* <DEDUP_REMOVED lines=10> */
.L_x_67:
[----:B------:R-:W-:Y:S05]  /*a2f0*/  BSYNC B1 ;  /* 0x0000000000017941 */ /* 0x000fea0003800000 */
.L_x_66:
        /* <DEDUP_REMOVED lines=10> */
.L_x_69:
[----:B------:R-:W-:Y:S05]  /*a3a0*/  BSYNC B1 ;  /* 0x0000000000017941 */ /* 0x000fea0003800000 */
.L_x_68:
        /* <DEDUP_REMOVED lines=10> */
.L_x_71:
[----:B------:R-:W-:Y:S05]  /*a450*/  BSYNC B1 ;  /* 0x0000000000017941 */ /* 0x000fea0003800000 */
.L_x_70:
        /* <DEDUP_REMOVED lines=10> */
.L_x_73:
[----:B------:R-:W-:Y:S05]  /*a500*/  BSYNC B1 ;  /* 0x0000000000017941 */ /* 0x000fea0003800000 */
.L_x_72:
        /* <DEDUP_REMOVED lines=10> */
.L_x_75:
[----:B------:R-:W-:Y:S05]  /*a5b0*/  BSYNC B1 ;  /* 0x0000000000017941 */ /* 0x000fea0003800000 */
.L_x_74:
        /* <DEDUP_REMOVED lines=10> */
.L_x_77:
[----:B------:R-:W-:Y:S05]  /*a660*/  BSYNC B1 ;  /* 0x0000000000017941 */ /* 0x000fea0003800000 */
.L_x_76:
        /* <DEDUP_REMOVED lines=10> */
.L_x_79:
[----:B------:R-:W-:Y:S05]  /*a710*/  BSYNC B1 ;  /* 0x0000000000017941 */ /* 0x000fea0003800000 */
.L_x_78:
        /* <DEDUP_REMOVED lines=10> */
.L_x_81:
[----:B------:R-:W-:Y:S05]  /*a7c0*/  BSYNC B1 ;  /* 0x0000000000017941 */ /* 0x000fea0003800000 */
.L_x_80:
        /* <DEDUP_REMOVED lines=10> */
.L_x_83:
[----:B------:R-:W-:Y:S05]  /*a870*/  BSYNC B1 ;  /* 0x0000000000017941 */ /* 0x000fea0003800000 */
.L_x_82:
        /* <DEDUP_REMOVED lines=10> */
.L_x_85:
[----:B------:R-:W-:Y:S05]  /*a920*/  BSYNC B1 ;  /* 0x0000000000017941 */ /* 0x000fea0003800000 */
.L_x_84:
        /* <DEDUP_REMOVED lines=10> */
.L_x_87:
[----:B------:R-:W-:Y:S05]  /*a9d0*/  BSYNC B1 ;  /* 0x0000000000017941 */ /* 0x000fea0003800000 */
.L_x_86:
        /* <DEDUP_REMOVED lines=10> */
.L_x_89:
[----:B------:R-:W-:Y:S05]  /*aa80*/  BSYNC B1 ;  /* 0x0000000000017941 */ /* 0x000fea0003800000 */
.L_x_88:
        /* <DEDUP_REMOVED lines=10> */
.L_x_91:
[----:B------:R-:W-:Y:S05]  /*ab30*/  BSYNC B1 ;  /* 0x0000000000017941 */ /* 0x000fea0003800000 */
.L_x_90:
        /* <DEDUP_REMOVED lines=10> */
.L_x_93:
[----:B------:R-:W-:Y:S05]  /*abe0*/  BSYNC B1 ;  /* 0x0000000000017941 */ /* 0x000fea0003800000 */
.L_x_92:
        /* <DEDUP_REMOVED lines=10> */
.L_x_95:
[----:B------:R-:W-:Y:S05]  /*ac90*/  BSYNC B1 ;  /* 0x0000000000017941 */ /* 0x000fea0003800000 */
.L_x_94:
        /* <DEDUP_REMOVED lines=10> */
.L_x_97:
[----:B------:R-:W-:Y:S05]  /*ad40*/  BSYNC B1 ;  /* 0x0000000000017941 */ /* 0x000fea0003800000 */
.L_x_96:
        /* <DEDUP_REMOVED lines=10> */
.L_x_99:
[----:B------:R-:W-:Y:S05]  /*adf0*/  BSYNC B1 ;  /* 0x0000000000017941 */ /* 0x000fea0003800000 */
.L_x_98:
        /* <DEDUP_REMOVED lines=10> */
.L_x_101:
[----:B------:R-:W-:Y:S05]  /*aea0*/  BSYNC B1 ;  /* 0x0000000000017941 */ /* 0x000fea0003800000 */
.L_x_100:
        /* <DEDUP_REMOVED lines=10> */
.L_x_103:
[----:B------:R-:W-:Y:S05]  /*af50*/  BSYNC B1 ;  /* 0x0000000000017941 */ /* 0x000fea0003800000 */
.L_x_102:
        /* <DEDUP_REMOVED lines=10> */
.L_x_105:
[----:B------:R-:W-:Y:S05]  /*b000*/  BSYNC B1 ;  /* 0x0000000000017941 */ /* 0x000fea0003800000 */
.L_x_104:
        /* <DEDUP_REMOVED lines=10> */
.L_x_107:
[----:B------:R-:W-:Y:S05]  /*b0b0*/  BSYNC B1 ;  /* 0x0000000000017941 */ /* 0x000fea0003800000 */
.L_x_106:
        /* <DEDUP_REMOVED lines=10> */
.L_x_109:
[----:B------:R-:W-:Y:S05]  /*b160*/  BSYNC B1 ;  /* 0x0000000000017941 */ /* 0x000fea0003800000 */
.L_x_108:
        /* <DEDUP_REMOVED lines=10> */
.L_x_111:
[----:B------:R-:W-:Y:S05]  /*b210*/  BSYNC B1 ;  /* 0x0000000000017941 */ /* 0x000fea0003800000 */
.L_x_110:
        /* <DEDUP_REMOVED lines=10> */
.L_x_113:
[----:B------:R-:W-:Y:S05]  /*b2c0*/  BSYNC B1 ;  /* 0x0000000000017941 */ /* 0x000fea0003800000 */
.L_x_112:
        /* <DEDUP_REMOVED lines=10> */
.L_x_115:
[----:B------:R-:W-:Y:S05]  /*b370*/  BSYNC B1 ;  /* 0x0000000000017941 */ /* 0x000fea0003800000 */
.L_x_114:
        /* <DEDUP_REMOVED lines=10> */
.L_x_117:
[----:B------:R-:W-:Y:S05]  /*b420*/  BSYNC B1 ;  /* 0x0000000000017941 */ /* 0x000fea0003800000 */
.L_x_116:
        /* <DEDUP_REMOVED lines=10> */
.L_x_119:
[----:B------:R-:W-:Y:S05]  /*b4d0*/  BSYNC B1 ;  /* 0x0000000000017941 */ /* 0x000fea0003800000 */
.L_x_118:
        /* <DEDUP_REMOVED lines=10> */
.L_x_121:
[----:B------:R-:W-:Y:S05]  /*b580*/  BSYNC B1 ;  /* 0x0000000000017941 */ /* 0x000fea0003800000 */
.L_x_120:
        /* <DEDUP_REMOVED lines=10> */
.L_x_123:
[----:B------:R-:W-:Y:S05]  /*b630*/  BSYNC B1 ;  /* 0x0000000000017941 */ /* 0x000fea0003800000 */
.L_x_122:
        /* <DEDUP_REMOVED lines=10> */
.L_x_125:
[----:B------:R-:W-:Y:S05]  /*b6e0*/  BSYNC B1 ;  /* 0x0000000000017941 */ /* 0x000fea0003800000 */
.L_x_124:
        /* <DEDUP_REMOVED lines=10> */
.L_x_127:
[----:B------:R-:W-:Y:S05]  /*b790*/  BSYNC B1 ;  /* 0x0000000000017941 */ /* 0x000fea0003800000 */
.L_x_126:
        /* <DEDUP_REMOVED lines=10> */
.L_x_129:
[----:B------:R-:W-:Y:S05]  /*b840*/  BSYNC B1 ;  /* 0x0000000000017941 */ /* 0x000fea0003800000 */
.L_x_128:
        /* <DEDUP_REMOVED lines=10> */
.L_x_131:
[----:B------:R-:W-:Y:S05]  /*b8f0*/  BSYNC B1 ;  /* 0x0000000000017941 */ /* 0x000fea0003800000 */
.L_x_130:
        /* <DEDUP_REMOVED lines=10> */
.L_x_133:
[----:B------:R-:W-:Y:S05]  /*b9a0*/  BSYNC B1 ;  /* 0x0000000000017941 */ /* 0x000fea0003800000 */
.L_x_132:
        /* <DEDUP_REMOVED lines=10> */
.L_x_135:
[----:B------:R-:W-:Y:S05]  /*ba50*/  BSYNC B1 ;  /* 0x0000000000017941 */ /* 0x000fea0003800000 */
.L_x_134:
        /* <DEDUP_REMOVED lines=10> */
.L_x_137:
[----:B------:R-:W-:Y:S05]  /*bb00*/  BSYNC B1 ;  /* 0x0000000000017941 */ /* 0x000fea0003800000 */
.L_x_136:
        /* <DEDUP_REMOVED lines=10> */
.L_x_139:
[----:B------:R-:W-:Y:S05]  /*bbb0*/  BSYNC B1 ;  /* 0x0000000000017941 */ /* 0x000fea0003800000 */
.L_x_138:
        /* <DEDUP_REMOVED lines=10> */
.L_x_141:
[----:B------:R-:W-:Y:S05]  /*bc60*/  BSYNC B1 ;  /* 0x0000000000017941 */ /* 0x000fea0003800000 */
.L_x_140:
        /* <DEDUP_REMOVED lines=10> */
.L_x_143:
[----:B------:R-:W-:Y:S05]  /*bd10*/  BSYNC B1 ;  /* 0x0000000000017941 */ /* 0x000fea0003800000 */
.L_x_142:
        /* <DEDUP_REMOVED lines=10> */
.L_x_145:
[----:B------:R-:W-:Y:S05]  /*bdc0*/  BSYNC B1 ;  /* 0x0000000000017941 */ /* 0x000fea0003800000 */
.L_x_144:
        /* <DEDUP_REMOVED lines=10> */
.L_x_147:
[----:B------:R-:W-:Y:S05]  /*be70*/  BSYNC B1 ;  /* 0x0000000000017941 */ /* 0x000fea0003800000 */
.L_x_146:
        /* <DEDUP_REMOVED lines=10> */
.L_x_149:
[----:B------:R-:W-:Y:S05]  /*bf20*/  BSYNC B1 ;  /* 0x0000000000017941 */ /* 0x000fea0003800000 */
.L_x_148:
        /* <DEDUP_REMOVED lines=10> */
.L_x_151:
[----:B------:R-:W-:Y:S05]  /*bfd0*/  BSYNC B1 ;  /* 0x0000000000017941 */ /* 0x000fea0003800000 */
.L_x_150:
        /* <DEDUP_REMOVED lines=10> */
.L_x_153:
[----:B------:R-:W-:Y:S05]  /*c080*/  BSYNC B1 ;  /* 0x0000000000017941 */ /* 0x000fea0003800000 */
.L_x_152:
        /* <DEDUP_REMOVED lines=10> */
.L_x_155:
[----:B------:R-:W-:Y:S05]  /*c130*/  BSYNC B1 ;  /* 0x0000000000017941 */ /* 0x000fea0003800000 */
.L_x_154:
        /* <DEDUP_REMOVED lines=10> */
.L_x_157:
[----:B------:R-:W-:Y:S05]  /*c1e0*/  BSYNC B1 ;  /* 0x0000000000017941 */ /* 0x000fea0003800000 */
.L_x_156:
        /* <DEDUP_REMOVED lines=10> */
.L_x_159:
[----:B------:R-:W-:Y:S05]  /*c290*/  BSYNC B1 ;  /* 0x0000000000017941 */ /* 0x000fea0003800000 */
.L_x_158:
        /* <DEDUP_REMOVED lines=10> */
.L_x_161:
[----:B------:R-:W-:Y:S05]  /*c340*/  BSYNC B1 ;  /* 0x0000000000017941 */ /* 0x000fea0003800000 */
.L_x_160:
        /* <DEDUP_REMOVED lines=10> */
.L_x_163:
[----:B------:R-:W-:Y:S05]  /*c3f0*/  BSYNC B1 ;  /* 0x0000000000017941 */ /* 0x000fea0003800000 */
.L_x_162:
        /* <DEDUP_REMOVED lines=10> */
.L_x_165:
[----:B------:R-:W-:Y:S05]  /*c4a0*/  BSYNC B1 ;  /* 0x0000000000017941 */ /* 0x000fea0003800000 */
.L_x_164:
        /* <DEDUP_REMOVED lines=10> */
.L_x_167:
[----:B------:R-:W-:Y:S05]  /*c550*/  BSYNC B1 ;  /* 0x0000000000017941 */ /* 0x000fea0003800000 */
.L_x_166:
        /* <DEDUP_REMOVED lines=10> */
.L_x_169:
[----:B------:R-:W-:Y:S05]  /*c600*/  BSYNC B1 ;  /* 0x0000000000017941 */ /* 0x000fea0003800000 */
.L_x_168:
        /* <DEDUP_REMOVED lines=10> */
.L_x_171:
[----:B------:R-:W-:Y:S05]  /*c6b0*/  BSYNC B1 ;  /* 0x0000000000017941 */ /* 0x000fea0003800000 */
.L_x_170:
        /* <DEDUP_REMOVED lines=10> */
.L_x_173:
[----:B------:R-:W-:Y:S05]  /*c760*/  BSYNC B1 ;  /* 0x0000000000017941 */ /* 0x000fea0003800000 */
.L_x_172:
        /* <DEDUP_REMOVED lines=10> */
.L_x_175:
[----:B------:R-:W-:Y:S05]  /*c810*/  BSYNC B1 ;  /* 0x0000000000017941 */ /* 0x000fea0003800000 */
.L_x_174:
        /* <DEDUP_REMOVED lines=10> */
.L_x_177:
[----:B------:R-:W-:Y:S05]  /*c8c0*/  BSYNC B1 ;  /* 0x0000000000017941 */ /* 0x000fea0003800000 */
.L_x_176:
        /* <DEDUP_REMOVED lines=10> */
.L_x_179:
[----:B------:R-:W-:Y:S05]  /*c970*/  BSYNC B1 ;  /* 0x0000000000017941 */ /* 0x000fea0003800000 */
.L_x_178:
        /* <DEDUP_REMOVED lines=10> */
.L_x_181:
[----:B------:R-:W-:Y:S05]  /*ca20*/  BSYNC B1 ;  /* 0x0000000000017941 */ /* 0x000fea0003800000 */
.L_x_180:
        /* <DEDUP_REMOVED lines=10> */
.L_x_183:
[----:B------:R-:W-:Y:S05]  /*cad0*/  BSYNC B1 ;  /* 0x0000000000017941 */ /* 0x000fea0003800000 */
.L_x_182:
        /* <DEDUP_REMOVED lines=10> */
.L_x_185:
[----:B------:R-:W-:Y:S05]  /*cb80*/  BSYNC B1 ;  /* 0x0000000000017941 */ /* 0x000fea0003800000 */
.L_x_184:
        /* <DEDUP_REMOVED lines=10> */
.L_x_187:
[----:B------:R-:W-:Y:S05]  /*cc30*/  BSYNC B1 ;  /* 0x0000000000017941 */ /* 0x000fea0003800000 */
.L_x_186:
        /* <DEDUP_REMOVED lines=10> */
.L_x_189:
[----:B------:R-:W-:Y:S05]  /*cce0*/  BSYNC B1 ;  /* 0x0000000000017941 */ /* 0x000fea0003800000 */
.L_x_188:
        /* <DEDUP_REMOVED lines=10> */
.L_x_191:
[----:B------:R-:W-:Y:S05]  /*cd90*/  BSYNC B1 ;  /* 0x0000000000017941 */ /* 0x000fea0003800000 */
.L_x_190:
        /* <DEDUP_REMOVED lines=10> */
.L_x_193:
[----:B------:R-:W-:Y:S05]  /*ce40*/  BSYNC B1 ;  /* 0x0000000000017941 */ /* 0x000fea0003800000 */
.L_x_192:
        /* <DEDUP_REMOVED lines=10> */
.L_x_195:
[----:B------:R-:W-:Y:S05]  /*cef0*/  BSYNC B1 ;  /* 0x0000000000017941 */ /* 0x000fea0003800000 */
.L_x_194:
        /* <DEDUP_REMOVED lines=10> */
.L_x_197:
[----:B------:R-:W-:Y:S05]  /*cfa0*/  BSYNC B1 ;  /* 0x0000000000017941 */ /* 0x000fea0003800000 */
.L_x_196:
        /* <DEDUP_REMOVED lines=10> */
.L_x_199:
[----:B------:R-:W-:Y:S05]  /*d050*/  BSYNC B1 ;  /* 0x0000000000017941 */ /* 0x000fea0003800000 */
.L_x_198:
        /* <DEDUP_REMOVED lines=10> */
.L_x_201:
[----:B------:R-:W-:Y:S05]  /*d100*/  BSYNC B1 ;  /* 0x0000000000017941 */ /* 0x000fea0003800000 */
.L_x_200:
        /* <DEDUP_REMOVED lines=10> */
.L_x_203:
[----:B------:R-:W-:Y:S05]  /*d1b0*/  BSYNC B1 ;  /* 0x0000000000017941 */ /* 0x000fea0003800000 */
.L_x_202:
        /* <DEDUP_REMOVED lines=10> */
.L_x_205:
[----:B------:R-:W-:Y:S05]  /*d260*/  BSYNC B1 ;  /* 0x0000000000017941 */ /* 0x000fea0003800000 */
.L_x_204:
        /* <DEDUP_REMOVED lines=10> */
.L_x_207:
[----:B------:R-:W-:Y:S05]  /*d310*/  BSYNC B1 ;  /* 0x0000000000017941 */ /* 0x000fea0003800000 */
.L_x_206:
        /* <DEDUP_REMOVED lines=10> */
.L_x_209:
[----:B------:R-:W-:Y:S05]  /*d3c0*/  BSYNC B1 ;  /* 0x0000000000017941 */ /* 0x000fea0003800000 */
.L_x_208:
        /* <DEDUP_REMOVED lines=10> */
.L_x_211:
[----:B------:R-:W-:Y:S05]  /*d470*/  BSYNC B1 ;  /* 0x0000000000017941 */ /* 0x000fea0003800000 */
.L_x_210:
        /* <DEDUP_REMOVED lines=10> */
.L_x_213:
[----:B------:R-:W-:Y:S05]  /*d520*/  BSYNC B1 ;  /* 0x0000000000017941 */ /* 0x000fea0003800000 */
.L_x_212:
        /* <DEDUP_REMOVED lines=10> */
.L_x_215:
[----:B------:R-:W-:Y:S05]  /*d5d0*/  BSYNC B1 ;  /* 0x0000000000017941 */ /* 0x000fea0003800000 */
.L_x_214:
        /* <DEDUP_REMOVED lines=10> */
.L_x_217:
[----:B------:R-:W-:Y:S05]  /*d680*/  BSYNC B1 ;  /* 0x0000000000017941 */ /* 0x000fea0003800000 */
.L_x_216:
        /* <DEDUP_REMOVED lines=10> */
.L_x_219:
[----:B------:R-:W-:Y:S05]  /*d730*/  BSYNC B1 ;  /* 0x0000000000017941 */ /* 0x000fea0003800000 */
.L_x_218:
        /* <DEDUP_REMOVED lines=10> */
.L_x_221:
[----:B------:R-:W-:Y:S05]  /*d7e0*/  BSYNC B1 ;  /* 0x0000000000017941 */ /* 0x000fea0003800000 */
.L_x_220:
        /* <DEDUP_REMOVED lines=10> */
.L_x_223:
[----:B------:R-:W-:Y:S05]  /*d890*/  BSYNC B1 ;  /* 0x0000000000017941 */ /* 0x000fea0003800000 */
.L_x_222:
        /* <DEDUP_REMOVED lines=10> */
.L_x_225:
[----:B------:R-:W-:Y:S05]  /*d940*/  BSYNC B1 ;  /* 0x0000000000017941 */ /* 0x000fea0003800000 */
.L_x_224:
        /* <DEDUP_REMOVED lines=10> */
.L_x_227:
[----:B------:R-:W-:Y:S05]  /*d9f0*/  BSYNC B1 ;  /* 0x0000000000017941 */ /* 0x000fea0003800000 */
.L_x_226:
        /* <DEDUP_REMOVED lines=10> */
.L_x_229:
[----:B------:R-:W-:Y:S05]  /*daa0*/  BSYNC B1 ;  /* 0x0000000000017941 */ /* 0x000fea0003800000 */
.L_x_228:
        /* <DEDUP_REMOVED lines=10> */
.L_x_231:
[----:B------:R-:W-:Y:S05]  /*db50*/  BSYNC B1 ;  /* 0x0000000000017941 */ /* 0x000fea0003800000 */
.L_x_230:
        /* <DEDUP_REMOVED lines=10> */
.L_x_233:
[----:B------:R-:W-:Y:S05]  /*dc00*/  BSYNC B1 ;  /* 0x0000000000017941 */ /* 0x000fea0003800000 */
.L_x_232:
        /* <DEDUP_REMOVED lines=10> */
.L_x_235:
[----:B------:R-:W-:Y:S05]  /*dcb0*/  BSYNC B1 ;  /* 0x0000000000017941 */ /* 0x000fea0003800000 */
.L_x_234:
        /* <DEDUP_REMOVED lines=10> */
.L_x_237:
[----:B------:R-:W-:Y:S05]  /*dd60*/  BSYNC B1 ;  /* 0x0000000000017941 */ /* 0x000fea0003800000 */
.L_x_236:
        /* <DEDUP_REMOVED lines=10> */
.L_x_239:
[----:B------:R-:W-:Y:S05]  /*de10*/  BSYNC B1 ;  /* 0x0000000000017941 */ /* 0x000fea0003800000 */
.L_x_238:
        /* <DEDUP_REMOVED lines=10> */
.L_x_241:
[----:B------:R-:W-:Y:S05]  /*dec0*/  BSYNC B1 ;  /* 0x0000000000017941 */ /* 0x000fea0003800000 */
.L_x_240:
        /* <DEDUP_REMOVED lines=10> */
.L_x_243:
[----:B------:R-:W-:Y:S05]  /*df70*/  BSYNC B1 ;  /* 0x0000000000017941 */ /* 0x000fea0003800000 */
.L_x_242:
        /* <DEDUP_REMOVED lines=10> */
.L_x_245:
[----:B------:R-:W-:Y:S05]  /*e020*/  BSYNC B1 ;  /* 0x0000000000017941 */ /* 0x000fea0003800000 */
.L_x_244:
        /* <DEDUP_REMOVED lines=10> */
.L_x_247:
[----:B------:R-:W-:Y:S05]  /*e0d0*/  BSYNC B1 ;  /* 0x0000000000017941 */ /* 0x000fea0003800000 */
.L_x_246:
        /* <DEDUP_REMOVED lines=10> */
.L_x_249:
[----:B------:R-:W-:Y:S05]  /*e180*/  BSYNC B1 ;  /* 0x0000000000017941 */ /* 0x000fea0003800000 */
.L_x_248:
        /* <DEDUP_REMOVED lines=10> */
.L_x_251:
[----:B------:R-:W-:Y:S05]  /*e230*/  BSYNC B1 ;  /* 0x0000000000017941 */ /* 0x000fea0003800000 */
.L_x_250:
        /* <DEDUP_REMOVED lines=10> */
.L_x_253:
[----:B------:R-:W-:Y:S05]  /*e2e0*/  BSYNC B1 ;  /* 0x0000000000017941 */ /* 0x000fea0003800000 */
.L_x_252:
        /* <DEDUP_REMOVED lines=10> */
.L_x_255:
[----:B------:R-:W-:Y:S05]  /*e390*/  BSYNC B1 ;  /* 0x0000000000017941 */ /* 0x000fea0003800000 */
.L_x_254:
        /* <DEDUP_REMOVED lines=10> */
.L_x_257:
[----:B------:R-:W-:Y:S05]  /*e440*/  BSYNC B1 ;  /* 0x0000000000017941 */ /* 0x000fea0003800000 */
.L_x_256:
        /* <DEDUP_REMOVED lines=10> */
.L_x_259:
[----:B------:R-:W-:Y:S05]  /*e4f0*/  BSYNC B1 ;  /* 0x0000000000017941 */ /* 0x000fea0003800000 */
.L_x_258:
        /* <DEDUP_REMOVED lines=10> */
.L_x_261:
[----:B------:R-:W-:Y:S05]  /*e5a0*/  BSYNC B1 ;  /* 0x0000000000017941 */ /* 0x000fea0003800000 */
.L_x_260:
        /* <DEDUP_REMOVED lines=10> */
.L_x_263:
[----:B------:R-:W-:Y:S05]  /*e650*/  BSYNC B1 ;  /* 0x0000000000017941 */ /* 0x000fea0003800000 */
.L_x_262:
        /* <DEDUP_REMOVED lines=10> */
.L_x_265:
[----:B------:R-:W-:Y:S05]  /*e700*/  BSYNC B1 ;  /* 0x0000000000017941 */ /* 0x000fea0003800000 */
.L_x_264:
        /* <DEDUP_REMOVED lines=10> */
.L_x_267:
[----:B------:R-:W-:Y:S05]  /*e7b0*/  BSYNC B1 ;  /* 0x0000000000017941 */ /* 0x000fea0003800000 */
.L_x_266:
        /* <DEDUP_REMOVED lines=10> */
.L_x_269:
[----:B------:R-:W-:Y:S05]  /*e860*/  BSYNC B1 ;  /* 0x0000000000017941 */ /* 0x000fea0003800000 */
.L_x_268:
        /* <DEDUP_REMOVED lines=10> */
.L_x_271:
[----:B------:R-:W-:Y:S05]  /*e910*/  BSYNC B1 ;  /* 0x0000000000017941 */ /* 0x000fea0003800000 */
.L_x_270:
        /* <DEDUP_REMOVED lines=10> */
.L_x_273:
[----:B------:R-:W-:Y:S05]  /*e9c0*/  BSYNC B1 ;  /* 0x0000000000017941 */ /* 0x000fea0003800000 */
.L_x_272:
        /* <DEDUP_REMOVED lines=10> */
.L_x_275:
[----:B------:R-:W-:Y:S05]  /*ea70*/  BSYNC B1 ;  /* 0x0000000000017941 */ /* 0x000fea0003800000 */
.L_x_274:
        /* <DEDUP_REMOVED lines=10> */
.L_x_277:
[----:B------:R-:W-:Y:S05]  /*eb20*/  BSYNC B1 ;  /* 0x0000000000017941 */ /* 0x000fea0003800000 */
.L_x_276:
        /* <DEDUP_REMOVED lines=10> */
.L_x_279:
[----:B------:R-:W-:Y:S05]  /*ebd0*/  BSYNC B1 ;  /* 0x0000000000017941 */ /* 0x000fea0003800000 */
.L_x_278:
        /* <DEDUP_REMOVED lines=10> */
.L_x_281:
[----:B------:R-:W-:Y:S05]  /*ec80*/  BSYNC B1 ;  /* 0x0000000000017941 */ /* 0x000fea0003800000 */
.L_x_280:
        /* <DEDUP_REMOVED lines=10> */
.L_x_283:
[----:B------:R-:W-:Y:S05]  /*ed30*/  BSYNC B1 ;  /* 0x0000000000017941 */ /* 0x000fea0003800000 */
.L_x_282:
[----:B01-34-:R-:W3:Y:S01]  /*ed40*/  LDL.LU R10, [R1+0x1f4] ;  /* 0x0001f400010a7983 */ /* 0x01bee20000300800 */
        /* <DEDUP_REMOVED lines=9> */
.L_x_285:
[----:B------:R-:W-:Y:S05]  /*ede0*/  BSYNC B1 ;  /* 0x0000000000017941 */ /* 0x000fea0003800000 */
.L_x_284:
[----:B------:R-:W3:Y:S01]  /*edf0*/  LDL.LU R10, [R1+0x1f8] ;  /* 0x0001f800010a7983 */ /* 0x000ee20000300800 */
[----:B0----5:R-:W-:Y:S01]  /*ee00*/  LOP3.LUT R11, R153, 0xffffe000, RZ, 0xc0, !PT ;  /* 0xffffe000990b7812 */ /* 0x021fe200078ec0ff */
[----:B------:R-:W-:Y:S01]  /*ee10*/  BSSY B1, `(.L_x_286) ;  /* 0x000000b000017945 */ /* 0x000fe20003800000 */
[----:B------:R-:W-:Y:S02]  /*ee20*/  ISETP.GT.AND P1, PT, R0, 0xf9, P0 ;  /* 0x000000f90000780c */ /* 0x000fe40000724270 */
[----:B------:R-:W-:Y:S01]  /*ee30*/  IADD3 R169, P2, R3, 0x80, RZ ;  /* 0x0000008003a97810 */ /* 0x000fe20007f5e0ff */
[----:B------:R-:W-:-:S04]  /*ee40*/  FMUL R11, R11, R16 ;  /* 0x000000100b0b7220 */ /* 0x000fc80000400000 */
[----:B------:R-:W-:Y:S02]  /*ee50*/  IMAD.X R3, RZ, RZ, UR7, P2 ;  /* 0x00000007ff037e24 */ /* 0x000fe400090e06ff */
[----:B---3--:R-:W-:Y:S02]  /*ee60*/  FFMA R11, R10, R2, R11 ;  /* 0x000000020a0b7223 */ /* 0x008fe4000000000b */
[----:B------:R-:W-:-:S03]  /*ee70*/  IMAD R10, R3, R14, RZ ;  /* 0x0000000e030a7224 */ /* 0x000fc600078e02ff */
[----:B------:R-:W-:-:S05]  /*ee80*/  F2FP.TF32.F32.PACK_B R11, R11 ;  /* 0x0000000bff0b723e */ /* 0x000fca00024050ff */
[----:B------:R0:W-:Y:S01]  /*ee90*/  @P4 STG.E desc[UR36][R6.64+0x3e0], R11 ;  /* 0x0003e00b06004986 */ /* 0x0001e2000c101924 */
[----:B------:R-:W-:Y:S05]  /*eea0*/  @!P1 BRA `(.L_x_287) ;  /* 0x0000000000049947 */ /* 0x000fea0003800000 */
[----:B------:R3:W5:Y:S02]  /*eeb0*/  LDG.E.LTC128B R153, desc[UR36][R8.64+0x3e4] ;  /* 0x0003e42408997981 */ /* 0x000764000c1e1920 */
.L_x_287:
[----:B------:R-:W-:Y:S05]  /*eec0*/  BSYNC B1 ;  /* 0x0000000000017941 */ /* 0x000fea0003800000 */
.L_x_286:
[----:B0-----:R-:W4:Y:S01]  /*eed0*/  LDL.LU R11, [R1+0x1fc] ;  /* 0x0001fc00010b7983 */ /* 0x001f220000300800 */
[----:B-----5:R-:W-:Y:S01]  /*eee0*/  LOP3.LUT R3, R153, 0xffffe000, RZ, 0xc0, !PT ;  /* 0xffffe00099037812 */ /* 0x020fe200078ec0ff */
[C---:B--2---:R-:W-:Y:S01]  /*eef0*/  IMAD R23, R169.reuse, R15, R10 ;  /* 0x0000000fa9177224 */ /* 0x044fe200078e020a */
[----:B------:R-:W-:Y:S01]  /*ef00*/  ISETP.GT.AND P0, PT, R158, 0x80, PT ;  /* 0x000000809e00780c */ /* 0x000fe20003f04270 */
[----:B-1-3--:R-:W-:-:S04]  /*ef10*/  IMAD.WIDE.U32 R8, R169, R14, R20 ;  /* 0x0000000ea9087225 */ /* 0x00afc800078e0014 */
[----:B------:R-:W-:Y:S01]  /*ef20*/  FMUL R3, R3, R16 ;  /* 0x0000001003037220 */ /* 0x000fe20000400000 */
[----:B------:R-:W-:Y:S01]  /*ef30*/  ISETP.GT.AND P4, PT, R0, RZ, P0 ;  /* 0x000000ff0000720c */ /* 0x000fe20000784270 */
[----:B------:R-:W-:Y:S01]  /*ef40*/  IMAD.IADD R9, R9, 0x1, R23 ;  /* 0x0000000109097824 */ /* 0x000fe200078e0217 */
[----:B------:R-:W-:Y:S01]  /*ef50*/  LEA R10, P2, R8, R12, 0x2 ;  /* 0x0000000c080a7211 */ /* 0x000fe200078410ff */
[----:B----4-:R-:W-:-:S03]  /*ef60*/  FFMA R15, R11, R2, R3 ;  /* 0x000000020b0f7223 */ /* 0x010fc60000000003 */
[----:B------:R-:W-:Y:S02]  /*ef70*/  LEA.HI.X R11, R8, R13, R9, 0x2, P2 ;  /* 0x0000000d080b7211 */ /* 0x000fe400010f1409 */
[----:B------:R-:W-:-:S05]  /*ef80*/  F2FP.TF32.F32.PACK_B R15, R15 ;  /* 0x0000000fff0f723e */ /* 0x000fca00024050ff */
[----:B------:R0:W-:Y:S04]  /*ef90*/  @P1 STG.E desc[UR36][R6.64+0x3e4], R15 ;  /* 0x0003e40f06001986 */ /* 0x0001e8000c101924 */
[----:B------:R-:W2:Y:S01]  /*efa0*/  @P4 LDG.E.LTC128B R153, desc[UR36][R10.64] ;  /* 0x000000240a994981 */ /* 0x000ea2000c1e1920 */
[----:B------:R-:W-:Y:S01]  /*efb0*/  IMAD.WIDE.U32 R8, R169, R14, R18 ;  /* 0x0000000ea9087225 */ /* 0x000fe200078e0012 */
[----:B------:R-:W-:Y:S01]  /*efc0*/  ISETP.GT.AND P2, PT, R0, 0x1, P0 ;  /* 0x000000010000780c */ /* 0x000fe20000744270 */
[----:B------:R-:W-:Y:S02]  /*efd0*/  BSSY B1, `(.L_x_288) ;  /* 0x0000014000017945 */ /* 0x000fe40003800000 */
[----:B------:R-:W-:Y:S02]  /*efe0*/  IMAD.U32 R165, RZ, RZ, UR8 ;  /* 0x00000008ffa57e24 */ /* 0x000fe4000f8e00ff */
[----:B------:R-:W-:-:S02]  /*eff0*/  IMAD.IADD R9, R23, 0x1, R9 ;  /* 0x0000000117097824 */ /* 0x000fc400078e0209 */
[----:B------:R-:W-:Y:S02]  /*f000*/  IMAD.U32 R167, RZ, RZ, UR8 ;  /* 0x00000008ffa77e24 */ /* 0x000fe4000f8e00ff */
[----:B------:R-:W-:Y:S02]  /*f010*/  IMAD.U32 R164, RZ, RZ, UR9 ;  /* 0x00000009ffa47e24 */ /* 0x000fe4000f8e00ff */
[----:B------:R-:W-:Y:S02]  /*f020*/  IMAD.SHL.U32 R165, R165, 0x200, RZ ;  /* 0x00000200a5a57824 */ /* 0x000fe400078e00ff */
[----:B------:R-:W-:Y:S01]  /*f030*/  IMAD.WIDE.U32 R162, R22, UR43, R8 ;  /* 0x0000002b16a27c25 */ /* 0x000fe2000f8e0008 */
[----:B------:R-:W-:Y:S02]  /*f040*/  SHF.L.U64.HI R167, R167, 0x9, R164 ;  /* 0x00000009a7a77819 */ /* 0x000fe400000102a4 */
[----:B------:R-:W-:Y:S02]  /*f050*/  IADD3 R8, P1, R165, R4, RZ ;  /* 0x00000004a5087210 */ /* 0x000fe40007f3e0ff */
[----:B0-----:R-:W-:-:S03]  /*f060*/  LEA R6, P3, R162, R12, 0x2 ;  /* 0x0000000ca2067211 */ /* 0x001fc600078610ff */
[----:B------:R-:W-:Y:S01]  /*f070*/  IMAD.X R9, R167, 0x1, R5, P1 ;  /* 0x00000001a7097824 */ /* 0x000fe200008e0605 */
[----:B--2---:R-:W-:-:S05]  /*f080*/  LOP3.LUT R3, R153, 0xffffe000, RZ, 0xc0, !PT ;  /* 0xffffe00099037812 */ /* 0x004fca00078ec0ff */
[----:B------:R-:W-:-:S04]  /*f090*/  FMUL R3, R3, R16 ;  /* 0x0000001003037220 */ /* 0x000fc80000400000 */
[----:B------:R-:W-:Y:S01]  /*f0a0*/  FFMA R11, R24, R2, R3 ;  /* 0x00000002180b7223 */ /* 0x000fe20000000003 */
[----:B------:R-:W-:-:S04]  /*f0b0*/  IMAD.IADD R3, R159, 0x1, R163 ;  /* 0x000000019f037824 */ /* 0x000fc800078e02a3 */
[----:B------:R-:W-:Y:S02]  /*f0c0*/  F2FP.TF32.F32.PACK_B R11, R11 ;  /* 0x0000000bff0b723e */ /* 0x000fe400024050ff */
[----:B------:R-:W-:-:S03]  /*f0d0*/  LEA.HI.X R7, R162, R13, R3, 0x2, P3 ;  /* 0x0000000da2077211 */ /* 0x000fc600018f1403 */
[----:B------:R0:W-:Y:S01]  /*f0e0*/  @P4 STG.E desc[UR36][R8.64], R11 ;  /* 0x0000000b08004986 */ /* 0x0001e2000c101924 */
[----:B------:R-:W-:Y:S05]  /*f0f0*/  @!P2 BRA `(.L_x_289) ;  /* 0x000000000004a947 */ /* 0x000fea0003800000 */
[----:B------:R1:W5:Y:S02]  /*f100*/  LDG.E.LTC128B R153, desc[UR36][R6.64+0x4] ;  /* 0x0000042406997981 */ /* 0x000364000c1e1920 */
.L_x_289:
[----:B------:R-:W-:Y:S05]  /*f110*/  BSYNC B1 ;  /* 0x0000000000017941 */ /* 0x000fea0003800000 */
.L_x_288:
[----:B-----5:R-:W-:Y:S01]  /*f120*/  LOP3.LUT R3, R153, 0xffffe000, RZ, 0xc0, !PT ;  /* 0xffffe00099037812 */ /* 0x020fe200078ec0ff */
[----:B------:R-:W-:Y:S01]  /*f130*/  IMAD.WIDE.U32 R14, R169, R14, R156 ;  /* 0x0000000ea90e7225 */ /* 0x000fe200078e009c */
[----:B------:R-:W-:Y:S01]  /*f140*/  ISETP.GT.AND P1, PT, R158, 0x88, PT ;  /* 0x000000889e00780c */ /* 0x000fe20003f24270 */
[----:B------:R-:W-:Y:S02]  /*f150*/  BSSY B1, `(.L_x_290) ;  /* 0x000000f000017945 */ /* 0x000fe40003800000 */
[----:B------:R-:W-:Y:S01]  /*f160*/  FMUL R10, R3, R16 ;  /* 0x00000010030a7220 */ /* 0x000fe20000400000 */
[----:B------:R-:W-:Y:S01]  /*f170*/  ISETP.GT.AND P3, PT, R0, RZ, P1 ;  /* 0x000000ff0000720c */ /* 0x000fe20000f64270 */
[----:B------:R-:W-:Y:S01]  /*f180*/  IMAD.IADD R23, R23, 0x1, R15 ;  /* 0x0000000117177824 */ /* 0x000fe200078e020f */
[----:B------:R-:W-:Y:S01]  /*f190*/  IADD3 R154, P4, R154, R14, RZ ;  /* 0x0000000e9a9a7210 */ /* 0x000fe20007f9e0ff */
[----:B------:R-:W-:Y:S01]  /*f1a0*/  FFMA R25, R25, R2, R10 ;  /* 0x0000000219197223 */ /* 0x000fe2000000000a */
[----:B------:R-:W-:-:S03]  /*f1b0*/  IADD3 R14, P5, R18, R14, RZ ;  /* 0x0000000e120e7210 */ /* 0x000fc60007fbe0ff */
[----:B------:R-:W-:Y:S01]  /*f1c0*/  IMAD.X R20, R23, 0x1, R21, P4 ;  /* 0x0000000117147824 */ /* 0x000fe200020e0615 */
[----:B------:R-:W-:Y:S02]  /*f1d0*/  F2FP.TF32.F32.PACK_B R25, R25 ;  /* 0x00000019ff19723e */ /* 0x000fe400024050ff */
[C---:B------:R-:W-:Y:S02]  /*f1e0*/  LEA R10, P4, R154.reuse, R12, 0x2 ;  /* 0x0000000c9a0a7211 */ /* 0x040fe400078810ff */
[----:B------:R-:W-:Y:S01]  /*f1f0*/  IADD3.X R15, R19, R23, RZ, P5, !PT ;  /* 0x00000017130f7210 */ /* 0x000fe20002ffe4ff */
[----:B------:R2:W-:Y:S01]  /*f200*/  @P2 STG.E desc[UR36][R8.64+0x4], R25 ;  /* 0x0000041908002986 */ /* 0x0005e2000c101924 */
[----:B0-----:R-:W-:Y:S01]  /*f210*/  LEA.HI.X R11, R154, R13, R20, 0x2, P4 ;  /* 0x0000000d9a0b7211 */ /* 0x001fe200020f1414 */
[----:B------:R-:W-:Y:S08]  /*f220*/  @!P3 BRA `(.L_x_291) ;  /* 0x000000000004b947 */ /* 0x000ff00003800000 */
[----:B------:R0:W5:Y:S02]  /*f230*/  LDG.E.LTC128B R153, desc[UR36][R10.64] ;  /* 0x000000240a997981 */ /* 0x000164000c1e1920 */
.L_x_291:
[----:B------:R-:W-:Y:S05]  /*f240*/  BSYNC B1 ;  /* 0x0000000000017941 */ /* 0x000fea0003800000 */
.L_x_290:
[----:B-----5:R-:W-:Y:S01]  /*f250*/  LOP3.LUT R3, R153, 0xffffe000, RZ, 0xc0, !PT ;  /* 0xffffe00099037812 */ /* 0x020fe200078ec0ff */
[----:B------:R-:W-:Y:S01]  /*f260*/  IMAD.WIDE.U32 R22, R22, UR43, R14 ;  /* 0x0000002b16167c25 */ /* 0x000fe2000f8e000e */
[----:B0-----:R-:W-:Y:S01]  /*f270*/  IADD3 R10, P2, R8, R161, RZ ;  /* 0x000000a1080a7210 */ /* 0x001fe20007f5e0ff */
[----:B------:R-:W-:Y:S01]  /*f280*/  BSSY B1, `(.L_x_292) ;  /* 0x000000c000017945 */ /* 0x000fe20003800000 */
[----:B------:R-:W-:Y:S01]  /*f290*/  ISETP.GT.AND P5, PT, R0, 0x1, P1 ;  /* 0x000000010000780c */ /* 0x000fe20000fa4270 */
[----:B------:R-:W-:Y:S01]  /*f2a0*/  FMUL R3, R3, R16 ;  /* 0x0000001003037220 */ /* 0x000fe20000400000 */
[----:B------:R-:W-:Y:S01]  /*f2b0*/  IMAD.IADD R159, R159, 0x1, R23 ;  /* 0x000000019f9f7824 */ /* 0x000fe200078e0217 */
[----:B------:R-:W-:Y:S01]  /*f2c0*/  LEA R12, P4, R22, R12, 0x2 ;  /* 0x0000000c160c7211 */ /* 0x000fe200078810ff */
[----:B------:R-:W-:Y:S02]  /*f2d0*/  IMAD.X R11, R9, 0x1, R160, P2 ;  /* 0x00000001090b7824 */ /* 0x000fe400010e06a0 */
[----:B------:R-:W-:Y:S01]  /*f2e0*/  FFMA R3, R26, R2, R3 ;  /* 0x000000021a037223 */ /* 0x000fe20000000003 */
[----:B------:R-:W-:-:S04]  /*f2f0*/  LEA.HI.X R13, R22, R13, R159, 0x2, P4 ;  /* 0x0000000d160d7211 */ /* 0x000fc800020f149f */
[----:B------:R-:W-:-:S05]  /*f300*/  F2FP.TF32.F32.PACK_B R3, R3 ;  /* 0x00000003ff03723e */ /* 0x000fca00024050ff */
[----:B------:R0:W-:Y:S01]  /*f310*/  @P3 STG.E desc[UR36][R10.64], R3 ;  /* 0x000000030a003986 */ /* 0x0001e2000c101924 */
[----:B------:R-:W-:Y:S05]  /*f320*/  @!P5 BRA `(.L_x_293) ;  /* 0x000000000004d947 */ /* 0x000fea0003800000 */
[----:B------:R3:W5:Y:S02]  /*f330*/  LDG.E.LTC128B R153, desc[UR36][R12.64+0x4] ;  /* 0x000004240c997981 */ /* 0x000764000c1e1920 */
.L_x_293:
[----:B------:R-:W-:Y:S05]  /*f340*/  BSYNC B1 ;  /* 0x0000000000017941 */ /* 0x000fea0003800000 */
.L_x_292:
[----:B0----5:R-:W-:Y:S01]  /*f350*/  LOP3.LUT R3, R153, 0xffffe000, RZ, 0xc0, !PT ;  /* 0xffffe00099037812 */ /* 0x021fe200078ec0ff */
[----:B------:R-:W-:Y:S01]  /*f360*/  BSSY B1, `(.L_x_294) ;  /* 0x0000008000017945 */ /* 0x000fe20003800000 */
[----:B------:R-:W-:-:S03]  /*f370*/  ISETP.GT.AND P2, PT, R0, 0x8, P0 ;  /* 0x000000080000780c */ /* 0x000fc60000744270 */
[----:B------:R-:W-:-:S04]  /*f380*/  FMUL R14, R3, R16 ;  /* 0x00000010030e7220 */ /* 0x000fc80000400000 */
[----:B------:R-:W-:-:S05]  /*f390*/  FFMA R27, R27, R2, R14 ;  /* 0x000000021b1b7223 */ /* 0x000fca000000000e */
[----:B------:R-:W-:-:S05]  /*f3a0*/  F2FP.TF32.F32.PACK_B R27, R27 ;  /* 0x0000001bff1b723e */ /* 0x000fca00024050ff */
[----:B------:R0:W-:Y:S01]  /*f3b0*/  @P5 STG.E desc[UR36][R10.64+0x4], R27 ;  /* 0x0000041b0a005986 */ /* 0x0001e2000c101924 */
[----:B------:R-:W-:Y:S05]  /*f3c0*/  @!P2 BRA `(.L_x_295) ;  /* 0x000000000004a947 */ /* 0x000fea0003800000 */
[----:B------:R4:W5:Y:S02]  /*f3d0*/  LDG.E.LTC128B R153, desc[UR36][R6.64+0x20] ;  /* 0x0000202406997981 */ /* 0x000964000c1e1920 */
.L_x_295:
[----:B------:R-:W-:Y:S05]  /*f3e0*/  BSYNC B1 ;  /* 0x0000000000017941 */ /* 0x000fea0003800000 */
.L_x_294:
[----:B-----5:R-:W-:Y:S01]  /*f3f0*/  LOP3.LUT R3, R153, 0xffffe000, RZ, 0xc0, !PT ;  /* 0xffffe00099037812 */ /* 0x020fe200078ec0ff */
        /* <DEDUP_REMOVED lines=8> */
.L_x_297:
[----:B------:R-:W-:Y:S05]  /*f480*/  BSYNC B1 ;  /* 0x0000000000017941 */ /* 0x000fea0003800000 */
.L_x_296:
        /* <DEDUP_REMOVED lines=9> */
.L_x_299:
[----:B------:R-:W-:Y:S05]  /*f520*/  BSYNC B1 ;  /* 0x0000000000017941 */ /* 0x000fea0003800000 */
.L_x_298:
[----:B-----5:R-:W-:Y:S01]  /*f530*/  LOP3.LUT R3, R153, 0xffffe000, RZ, 0xc0, !PT ;  /* 0xffffe00099037812 */ /* 0x020fe200078ec0ff */
[----:B------:R-:W-:Y:S01]  /*f540*/  BSSY B1, `(.L_x_300) ;  /* 0x000000a000017945 */ /* 0x000fe20003800000 */
[----:B------:R-:W-:Y:S02]  /*f550*/  IADD3 R10, P3, R161, R8, RZ ;  /* 0x00000008a10a7210 */ /* 0x000fe40007f7e0ff */
[----:B------:R-:W-:Y:S01]  /*f560*/  ISETP.GT.AND P2, PT, R0, 0x9, P1 ;  /* 0x000000090000780c */ /* 0x000fe20000f44270 */
[----:B------:R-:W-:Y:S02]  /*f570*/  FMUL R3, R3, R16 ;  /* 0x0000001003037220 */ /* 0x000fe40000400000 */
[----:B------:R-:W-:Y:S02]  /*f580*/  IMAD.X R11, R160, 0x1, R9, P3 ;  /* 0x00000001a00b7824 */ /* 0x000fe400018e0609 */
[----:B------:R-:W-:-:S05]  /*f590*/  FFMA R3, R30, R2, R3 ;  /* 0x000000021e037223 */ /* 0x000fca0000000003 */
[----:B------:R-:W-:-:S05]  /*f5a0*/  F2FP.TF32.F32.PACK_B R3, R3 ;  /* 0x00000003ff03723e */ /* 0x000fca00024050ff */
[----:B------:R0:W-:Y:S01]  /*f5b0*/  @P4 STG.E desc[UR36][R10.64+0x20], R3 ;  /* 0x000020030a004986 */ /* 0x0001e2000c101924 */
[----:B------:R-:W-:Y:S05]  /*f5c0*/  @!P2 BRA `(.L_x_301) ;  /* 0x000000000004a947 */ /* 0x000fea0003800000 */
[----:B------:R0:W5:Y:S02]  /*f5d0*/  LDG.E.LTC128B R153, desc[UR36][R12.64+0x24] ;  /* 0x000024240c997981 */ /* 0x000164000c1e1920 */
.L_x_301:
[----:B------:R-:W-:Y:S05]  /*f5e0*/  BSYNC B1 ;  /* 0x0000000000017941 */ /* 0x000fea0003800000 */
.L_x_300:
[----:B0----5:R-:W-:Y:S01]  /*f5f0*/  LOP3.LUT R3, R153, 0xffffe000, RZ, 0xc0, !PT ;  /* 0xffffe00099037812 */ /* 0x021fe200078ec0ff */
[----:B------:R-:W-:Y:S01]  /*f600*/  BSSY B1, `(.L_x_302) ;  /* 0x000000a000017945 */ /* 0x000fe20003800000 */
[----:B------:R-:W-:Y:S02]  /*f610*/  IADD3 R4, P3, P4, R161, R4, R165 ;  /* 0x00000004a1047210 */ /* 0x000fe40007c7e0a5 */
[----:B------:R-:W-:Y:S01]  /*f620*/  ISETP.GT.AND P5, PT, R0, 0x10, P0 ;  /* 0x000000100000780c */ /* 0x000fe200007a4270 */
[----:B------:R-:W-:Y:S01]  /*f630*/  FMUL R10, R3, R16 ;  /* 0x00000010030a7220 */ /* 0x000fe20000400000 */
[----:B------:R-:W-:-:S03]  /*f640*/  IADD3.X R5, R160, R5, R167, P3, P4 ;  /* 0x00000005a0057210 */ /* 0x000fc60001fe84a7 */
[----:B------:R-:W-:-:S05]  /*f650*/  FFMA R31, R31, R2, R10 ;  /* 0x000000021f1f7223 */ /* 0x000fca000000000a */
[----:B------:R-:W-:-:S05]  /*f660*/  F2FP.TF32.F32.PACK_B R31, R31 ;  /* 0x0000001fff1f723e */ /* 0x000fca00024050ff */
[----:B------:R0:W-:Y:S01]  /*f670*/  @P2 STG.E desc[UR36][R4.64+0x24], R31 ;  /* 0x0000241f04002986 */ /* 0x0001e2000c101924 */
[----:B------:R-:W-:Y:S05]  /*f680*/  @!P5 BRA `(.L_x_303) ;  /* 0x000000000004d947 */ /* 0x000fea0003800000 */
[----:B------:R0:W5:Y:S02]  /*f690*/  LDG.E.LTC128B R153, desc[UR36][R6.64+0x40] ;  /* 0x0000402406997981 */ /* 0x000164000c1e1920 */
.L_x_303:
[----:B------:R-:W-:Y:S05]  /*f6a0*/  BSYNC B1 ;  /* 0x0000000000017941 */ /* 0x000fea0003800000 */
.L_x_302:
        /* <DEDUP_REMOVED lines=9> */
.L_x_305:
[----:B------:R-:W-:Y:S05]  /*f740*/  BSYNC B1 ;  /* 0x0000000000017941 */ /* 0x000fea0003800000 */
.L_x_304:
        /* <DEDUP_REMOVED lines=9> */
.L_x_307:
[----:B------:R-:W-:Y:S05]  /*f7e0*/  BSYNC B1 ;  /* 0x0000000000017941 */ /* 0x000fea0003800000 */
.L_x_306:
        /* <DEDUP_REMOVED lines=9> */
.L_x_309:
[----:B------:R-:W-:Y:S05]  /*f880*/  BSYNC B1 ;  /* 0x0000000000017941 */ /* 0x000fea0003800000 */
.L_x_308:
        /* <DEDUP_REMOVED lines=9> */
.L_x_311:
[----:B------:R-:W-:Y:S05]  /*f920*/  BSYNC B1 ;  /* 0x0000000000017941 */ /* 0x000fea0003800000 */
.L_x_310:
        /* <DEDUP_REMOVED lines=9> */
.L_x_313:
[----:B------:R-:W-:Y:S05]  /*f9c0*/  BSYNC B1 ;  /* 0x0000000000017941 */ /* 0x000fea0003800000 */
.L_x_312:
        /* <DEDUP_REMOVED lines=9> */
.L_x_315:
[----:B------:R-:W-:Y:S05]  /*fa60*/  BSYNC B1 ;  /* 0x0000000000017941 */ /* 0x000fea0003800000 */
.L_x_314:
        /* <DEDUP_REMOVED lines=9> */
.L_x_317:
[----:B------:R-:W-:Y:S05]  /*fb00*/  BSYNC B1 ;  /* 0x0000000000017941 */ /* 0x000fea0003800000 */
.L_x_316:
        /* <DEDUP_REMOVED lines=9> */
.L_x_319:
[----:B------:R-:W-:Y:S05]  /*fba0*/  BSYNC B1 ;  /* 0x0000000000017941 */ /* 0x000fea0003800000 */
.L_x_318:
        /* <DEDUP_REMOVED lines=9> */
.L_x_321:
[----:B------:R-:W-:Y:S05]  /*fc40*/  BSYNC B1 ;  /* 0x0000000000017941 */ /* 0x000fea0003800000 */
.L_x_320:
        /* <DEDUP_REMOVED lines=9> */
.L_x_323:
[----:B------:R-:W-:Y:S05]  /*fce0*/  BSYNC B1 ;  /* 0x0000000000017941 */ /* 0x000fea0003800000 */
.L_x_322:
        /* <DEDUP_REMOVED lines=9> */
.L_x_325:
[----:B------:R-:W-:Y:S05]  /*fd80*/  BSYNC B1 ;  /* 0x0000000000017941 */ /* 0x000fea0003800000 */
.L_x_324:
        /* <DEDUP_REMOVED lines=9> */
.L_x_327:
[----:B------:R-:W-:Y:S05]  /*fe20*/  BSYNC B1 ;  /* 0x0000000000017941 */ /* 0x000fea0003800000 */
.L_x_326:
        /* <DEDUP_REMOVED lines=9> */
.L_x_329:
[----:B------:R-:W-:Y:S05]  /*fec0*/  BSYNC B1 ;  /* 0x0000000000017941 */ /* 0x000fea0003800000 */
.L_x_328:
        /* <DEDUP_REMOVED lines=9> */
.L_x_331:
[----:B------:R-:W-:Y:S05]  /*ff60*/  BSYNC B1 ;  /* 0x0000000000017941 */ /* 0x000fea0003800000 */
.L_x_330:
        /* <DEDUP_REMOVED lines=9> */
.L_x_333:
[----:B------:R-:W-:Y:S05]  /*10000*/  BSYNC B1 ;  /* 0x0000000000017941 */ /* 0x000fea0003800000 */
.L_x_332:
        /* <DEDUP_REMOVED lines=9> */
.L_x_335:
[----:B------:R-:W-:Y:S05]  /*100a0*/  BSYNC B1 ;  /* 0x0000000000017941 */ /* 0x000fea0003800000 */
.L_x_334:
        /* <DEDUP_REMOVED lines=9> */
.L_x_337:
[----:B------:R-:W-:Y:S05]  /*10140*/  BSYNC B1 ;  /* 0x0000000000017941 */ /* 0x000fea0003800000 */
.L_x_336:
        /* <DEDUP_REMOVED lines=9> */
.L_x_339:
[----:B------:R-:W-:Y:S05]  /*101e0*/  BSYNC B1 ;  /* 0x0000000000017941 */ /* 0x000fea0003800000 */
.L_x_338:
        /* <DEDUP_REMOVED lines=9> */
.L_x_341:
[----:B------:R-:W-:Y:S05]  /*10280*/  BSYNC B1 ;  /* 0x0000000000017941 */ /* 0x000fea0003800000 */
.L_x_340:
        /* <DEDUP_REMOVED lines=9> */
.L_x_343:
[----:B------:R-:W-:Y:S05]  /*10320*/  BSYNC B1 ;  /* 0x0000000000017941 */ /* 0x000fea0003800000 */
.L_x_342:
        /* <DEDUP_REMOVED lines=9> */
.L_x_345:
[----:B------:R-:W-:Y:S05]  /*103c0*/  BSYNC B1 ;  /* 0x0000000000017941 */ /* 0x000fea0003800000 */
.L_x_344:
        /* <DEDUP_REMOVED lines=9> */
.L_x_347:
[----:B------:R-:W-:Y:S05]  /*10460*/  BSYNC B1 ;  /* 0x0000000000017941 */ /* 0x000fea0003800000 */
.L_x_346:
        /* <DEDUP_REMOVED lines=9> */
.L_x_349:
[----:B------:R-:W-:Y:S05]  /*10500*/  BSYNC B1 ;  /* 0x0000000000017941 */ /* 0x000fea0003800000 */
.L_x_348:
        /* <DEDUP_REMOVED lines=9> */
.L_x_351:
[----:B------:R-:W-:Y:S05]  /*105a0*/  BSYNC B1 ;  /* 0x0000000000017941 */ /* 0x000fea0003800000 */
.L_x_350:
        /* <DEDUP_REMOVED lines=9> */
.L_x_353:
[----:B------:R-:W-:Y:S05]  /*10640*/  BSYNC B1 ;  /* 0x0000000000017941 */ /* 0x000fea0003800000 */
.L_x_352:
        /* <DEDUP_REMOVED lines=9> */
.L_x_355:
[----:B------:R-:W-:Y:S05]  /*106e0*/  BSYNC B1 ;  /* 0x0000000000017941 */ /* 0x000fea0003800000 */
.L_x_354:
        /* <DEDUP_REMOVED lines=9> */
.L_x_357:
[----:B------:R-:W-:Y:S05]  /*10780*/  BSYNC B1 ;  /* 0x0000000000017941 */ /* 0x000fea0003800000 */
.L_x_356:
        /* <DEDUP_REMOVED lines=9> */
.L_x_359:
[----:B------:R-:W-:Y:S05]  /*10820*/  BSYNC B1 ;  /* 0x0000000000017941 */ /* 0x000fea0003800000 */
.L_x_358:
        /* <DEDUP_REMOVED lines=9> */
.L_x_361:
[----:B------:R-:W-:Y:S05]  /*108c0*/  BSYNC B1 ;  /* 0x0000000000017941 */ /* 0x000fea0003800000 */
.L_x_360:
        /* <DEDUP_REMOVED lines=9> */
.L_x_363:
[----:B------:R-:W-:Y:S05]  /*10960*/  BSYNC B1 ;  /* 0x0000000000017941 */ /* 0x000fea0003800000 */
.L_x_362:
        /* <DEDUP_REMOVED lines=9> */
.L_x_365:
[----:B------:R-:W-:Y:S05]  /*10a00*/  BSYNC B1 ;  /* 0x0000000000017941 */ /* 0x000fea0003800000 */
.L_x_364:
        /* <DEDUP_REMOVED lines=9> */
.L_x_367:
[----:B------:R-:W-:Y:S05]  /*10aa0*/  BSYNC B1 ;  /* 0x0000000000017941 */ /* 0x000fea0003800000 */
.L_x_366:
        /* <DEDUP_REMOVED lines=9> */
.L_x_369:
[----:B------:R-:W-:Y:S05]  /*10b40*/  BSYNC B1 ;  /* 0x0000000000017941 */ /* 0x000fea0003800000 */
.L_x_368:
        /* <DEDUP_REMOVED lines=9> */
.L_x_371:
[----:B------:R-:W-:Y:S05]  /*10be0*/  BSYNC B1 ;  /* 0x0000000000017941 */ /* 0x000fea0003800000 */
.L_x_370:
        /* <DEDUP_REMOVED lines=9> */
.L_x_373:
[----:B------:R-:W-:Y:S05]  /*10c80*/  BSYNC B1 ;  /* 0x0000000000017941 */ /* 0x000fea0003800000 */
.L_x_372:
        /* <DEDUP_REMOVED lines=9> */
.L_x_375:
[----:B------:R-:W-:Y:S05]  /*10d20*/  BSYNC B1 ;  /* 0x0000000000017941 */ /* 0x000fea0003800000 */
.L_x_374:
        /* <DEDUP_REMOVED lines=9> */
.L_x_377:
[----:B------:R-:W-:Y:S05]  /*10dc0*/  BSYNC B1 ;  /* 0x0000000000017941 */ /* 0x000fea0003800000 */
.L_x_376:
        /* <DEDUP_REMOVED lines=9> */
.L_x_379:
[----:B------:R-:W-:Y:S05]  /*10e60*/  BSYNC B1 ;  /* 0x0000000000017941 */ /* 0x000fea0003800000 */
.L_x_378:
        /* <DEDUP_REMOVED lines=9> */
.L_x_381:
[----:B------:R-:W-:Y:S05]  /*10f00*/  BSYNC B1 ;  /* 0x0000000000017941 */ /* 0x000fea0003800000 */
.L_x_380:
        /* <DEDUP_REMOVED lines=9> */
.L_x_383:
[----:B------:R-:W-:Y:S05]  /*10fa0*/  BSYNC B1 ;  /* 0x0000000000017941 */ /* 0x000fea0003800000 */
.L_x_382:
        /* <DEDUP_REMOVED lines=9> */
.L_x_385:
[----:B------:R-:W-:Y:S05]  /*11040*/  BSYNC B1 ;  /* 0x0000000000017941 */ /* 0x000fea0003800000 */
.L_x_384:
        /* <DEDUP_REMOVED lines=9> */
.L_x_387:
[----:B------:R-:W-:Y:S05]  /*110e0*/  BSYNC B1 ;  /* 0x0000000000017941 */ /* 0x000fea0003800000 */
.L_x_386:
        /* <DEDUP_REMOVED lines=9> */
.L_x_389:
[----:B------:R-:W-:Y:S05]  /*11180*/  BSYNC B1 ;  /* 0x0000000000017941 */ /* 0x000fea0003800000 */
.L_x_388:
        /* <DEDUP_REMOVED lines=9> */
.L_x_391:
[----:B------:R-:W-:Y:S05]  /*11220*/  BSYNC B1 ;  /* 0x0000000000017941 */ /* 0x000fea0003800000 */
.L_x_390:
        /* <DEDUP_REMOVED lines=9> */
.L_x_393:
[----:B------:R-:W-:Y:S05]  /*112c0*/  BSYNC B1 ;  /* 0x0000000000017941 */ /* 0x000fea0003800000 */
.L_x_392:
        /* <DEDUP_REMOVED lines=9> */
.L_x_395:
[----:B------:R-:W-:Y:S05]  /*11360*/  BSYNC B1 ;  /* 0x0000000000017941 */ /* 0x000fea0003800000 */
.L_x_394:
        /* <DEDUP_REMOVED lines=9> */
.L_x_397:
[----:B------:R-:W-:Y:S05]  /*11400*/  BSYNC B1 ;  /* 0x0000000000017941 */ /* 0x000fea0003800000 */
.L_x_396:
        /* <DEDUP_REMOVED lines=9> */
.L_x_399:
[----:B------:R-:W-:Y:S05]  /*114a0*/  BSYNC B1 ;  /* 0x0000000000017941 */ /* 0x000fea0003800000 */
.L_x_398:
        /* <DEDUP_REMOVED lines=9> */
.L_x_401:
[----:B------:R-:W-:Y:S05]  /*11540*/  BSYNC B1 ;  /* 0x0000000000017941 */ /* 0x000fea0003800000 */
.L_x_400:
        /* <DEDUP_REMOVED lines=9> */
.L_x_403:
[----:B------:R-:W-:Y:S05]  /*115e0*/  BSYNC B1 ;  /* 0x0000000000017941 */ /* 0x000fea0003800000 */
.L_x_402:
        /* <DEDUP_REMOVED lines=9> */
.L_x_405:
[----:B------:R-:W-:Y:S05]  /*11680*/  BSYNC B1 ;  /* 0x0000000000017941 */ /* 0x000fea0003800000 */
.L_x_404:
        /* <DEDUP_REMOVED lines=9> */
.L_x_407:
[----:B------:R-:W-:Y:S05]  /*11720*/  BSYNC B1 ;  /* 0x0000000000017941 */ /* 0x000fea0003800000 */
.L_x_406:
        /* <DEDUP_REMOVED lines=9> */
.L_x_409:
[----:B------:R-:W-:Y:S05]  /*117c0*/  BSYNC B1 ;  /* 0x0000000000017941 */ /* 0x000fea0003800000 */
.L_x_408:
        /* <DEDUP_REMOVED lines=9> */
.L_x_411:
[----:B------:R-:W-:Y:S05]  /*11860*/  BSYNC B1 ;  /* 0x0000000000017941 */ /* 0x000fea0003800000 */
.L_x_410:
        /* <DEDUP_REMOVED lines=9> */
.L_x_413:
[----:B------:R-:W-:Y:S05]  /*11900*/  BSYNC B1 ;  /* 0x0000000000017941 */ /* 0x000fea0003800000 */
.L_x_412:
        /* <DEDUP_REMOVED lines=9> */
.L_x_415:
[----:B------:R-:W-:Y:S05]  /*119a0*/  BSYNC B1 ;  /* 0x0000000000017941 */ /* 0x000fea0003800000 */
.L_x_414:
        /* <DEDUP_REMOVED lines=9> */
.L_x_417:
[----:B------:R-:W-:Y:S05]  /*11a40*/  BSYNC B1 ;  /* 0x0000000000017941 */ /* 0x000fea0003800000 */
.L_x_416:
        /* <DEDUP_REMOVED lines=9> */
.L_x_419:
[----:B------:R-:W-:Y:S05]  /*11ae0*/  BSYNC B1 ;  /* 0x0000000000017941 */ /* 0x000fea0003800000 */
.L_x_418:
        /* <DEDUP_REMOVED lines=9> */
.L_x_421:
[----:B------:R-:W-:Y:S05]  /*11b80*/  BSYNC B1 ;  /* 0x0000000000017941 */ /* 0x000fea0003800000 */
.L_x_420:
        /* <DEDUP_REMOVED lines=9> */
.L_x_423:
[----:B------:R-:W-:Y:S05]  /*11c20*/  BSYNC B1 ;  /* 0x0000000000017941 */ /* 0x000fea0003800000 */
.L_x_422:
        /* <DEDUP_REMOVED lines=9> */
.L_x_425:
[----:B------:R-:W-:Y:S05]  /*11cc0*/  BSYNC B1 ;  /* 0x0000000000017941 */ /* 0x000fea0003800000 */
.L_x_424:
        /* <DEDUP_REMOVED lines=9> */
.L_x_427:
[----:B------:R-:W-:Y:S05]  /*11d60*/  BSYNC B1 ;  /* 0x0000000000017941 */ /* 0x000fea0003800000 */
.L_x_426:
        /* <DEDUP_REMOVED lines=9> */
.L_x_429:
[----:B------:R-:W-:Y:S05]  /*11e00*/  BSYNC B1 ;  /* 0x0000000000017941 */ /* 0x000fea0003800000 */
.L_x_428:
        /* <DEDUP_REMOVED lines=9> */
.L_x_431:
[----:B------:R-:W-:Y:S05]  /*11ea0*/  BSYNC B1 ;  /* 0x0000000000017941 */ /* 0x000fea0003800000 */
.L_x_430:
        /* <DEDUP_REMOVED lines=9> */
.L_x_433:
[----:B------:R-:W-:Y:S05]  /*11f40*/  BSYNC B1 ;  /* 0x0000000000017941 */ /* 0x000fea0003800000 */
.L_x_432:
        /* <DEDUP_REMOVED lines=9> */
.L_x_435:
[----:B------:R-:W-:Y:S05]  /*11fe0*/  BSYNC B1 ;  /* 0x0000000000017941 */ /* 0x000fea0003800000 */
.L_x_434:
        /* <DEDUP_REMOVED lines=9> */
.L_x_437:
[----:B------:R-:W-:Y:S05]  /*12080*/  BSYNC B1 ;  /* 0x0000000000017941 */ /* 0x000fea0003800000 */
.L_x_436:
        /* <DEDUP_REMOVED lines=9> */
.L_x_439:
[----:B------:R-:W-:Y:S05]  /*12120*/  BSYNC B1 ;  /* 0x0000000000017941 */ /* 0x000fea0003800000 */
.L_x_438:
        /* <DEDUP_REMOVED lines=9> */
.L_x_441:
[----:B------:R-:W-:Y:S05]  /*121c0*/  BSYNC B1 ;  /* 0x0000000000017941 */ /* 0x000fea0003800000 */
.L_x_440:
        /* <DEDUP_REMOVED lines=9> */
.L_x_443:
[----:B------:R-:W-:Y:S05]  /*12260*/  BSYNC B1 ;  /* 0x0000000000017941 */ /* 0x000fea0003800000 */
.L_x_442:
        /* <DEDUP_REMOVED lines=9> */
.L_x_445:
[----:B------:R-:W-:Y:S05]  /*12300*/  BSYNC B1 ;  /* 0x0000000000017941 */ /* 0x000fea0003800000 */
.L_x_444:
        /* <DEDUP_REMOVED lines=9> */
.L_x_447:
[----:B------:R-:W-:Y:S05]  /*123a0*/  BSYNC B1 ;  /* 0x0000000000017941 */ /* 0x000fea0003800000 */
.L_x_446:
        /* <DEDUP_REMOVED lines=9> */
.L_x_449:
[----:B------:R-:W-:Y:S05]  /*12440*/  BSYNC B1 ;  /* 0x0000000000017941 */ /* 0x000fea0003800000 */
.L_x_448:
        /* <DEDUP_REMOVED lines=9> */
.L_x_451:
[----:B------:R-:W-:Y:S05]  /*124e0*/  BSYNC B1 ;  /* 0x0000000000017941 */ /* 0x000fea0003800000 */
.L_x_450:
        /* <DEDUP_REMOVED lines=9> */
.L_x_453:
[----:B------:R-:W-:Y:S05]  /*12580*/  BSYNC B1 ;  /* 0x0000000000017941 */ /* 0x000fea0003800000 */
.L_x_452:
        /* <DEDUP_REMOVED lines=9> */
.L_x_455:
[----:B------:R-:W-:Y:S05]  /*12620*/  BSYNC B1 ;  /* 0x0000000000017941 */ /* 0x000fea0003800000 */
.L_x_454:
        /* <DEDUP_REMOVED lines=9> */
.L_x_457:
[----:B------:R-:W-:Y:S05]  /*126c0*/  BSYNC B1 ;  /* 0x0000000000017941 */ /* 0x000fea0003800000 */
.L_x_456:
        /* <DEDUP_REMOVED lines=9> */
.L_x_459:
[----:B------:R-:W-:Y:S05]  /*12760*/  BSYNC B1 ;  /* 0x0000000000017941 */ /* 0x000fea0003800000 */
.L_x_458:
        /* <DEDUP_REMOVED lines=9> */
.L_x_461:
[----:B------:R-:W-:Y:S05]  /*12800*/  BSYNC B1 ;  /* 0x0000000000017941 */ /* 0x000fea0003800000 */
.L_x_460:
        /* <DEDUP_REMOVED lines=9> */
.L_x_463:
[----:B------:R-:W-:Y:S05]  /*128a0*/  BSYNC B1 ;  /* 0x0000000000017941 */ /* 0x000fea0003800000 */
.L_x_462:
        /* <DEDUP_REMOVED lines=9> */
.L_x_465:
[----:B------:R-:W-:Y:S05]  /*12940*/  BSYNC B1 ;  /* 0x0000000000017941 */ /* 0x000fea0003800000 */
.L_x_464:
        /* <DEDUP_REMOVED lines=9> */
.L_x_467:
[----:B------:R-:W-:Y:S05]  /*129e0*/  BSYNC B1 ;  /* 0x0000000000017941 */ /* 0x000fea0003800000 */
.L_x_466:
        /* <DEDUP_REMOVED lines=9> */
.L_x_469:
[----:B------:R-:W-:Y:S05]  /*12a80*/  BSYNC B1 ;  /* 0x0000000000017941 */ /* 0x000fea0003800000 */
.L_x_468:
        /* <DEDUP_REMOVED lines=9> */
.L_x_471:
[----:B------:R-:W-:Y:S05]  /*12b20*/  BSYNC B1 ;  /* 0x0000000000017941 */ /* 0x000fea0003800000 */
.L_x_470:
        /* <DEDUP_REMOVED lines=9> */
.L_x_473:
[----:B------:R-:W-:Y:S05]  /*12bc0*/  BSYNC B1 ;  /* 0x0000000000017941 */ /* 0x000fea0003800000 */
.L_x_472:
        /* <DEDUP_REMOVED lines=9> */
.L_x_475:
[----:B------:R-:W-:Y:S05]  /*12c60*/  BSYNC B1 ;  /* 0x0000000000017941 */ /* 0x000fea0003800000 */
.L_x_474:
        /* <DEDUP_REMOVED lines=9> */
.L_x_477:
[----:B------:R-:W-:Y:S05]  /*12d00*/  BSYNC B1 ;  /* 0x0000000000017941 */ /* 0x000fea0003800000 */
.L_x_476:
        /* <DEDUP_REMOVED lines=9> */
.L_x_479:
[----:B------:R-:W-:Y:S05]  /*12da0*/  BSYNC B1 ;  /* 0x0000000000017941 */ /* 0x000fea0003800000 */
.L_x_478:
        /* <DEDUP_REMOVED lines=9> */
.L_x_481:
[----:B------:R-:W-:Y:S05]  /*12e40*/  BSYNC B1 ;  /* 0x0000000000017941 */ /* 0x000fea0003800000 */
.L_x_480:
        /* <DEDUP_REMOVED lines=9> */
.L_x_483:
[----:B------:R-:W-:Y:S05]  /*12ee0*/  BSYNC B1 ;  /* 0x0000000000017941 */ /* 0x000fea0003800000 */
.L_x_482:
        /* <DEDUP_REMOVED lines=9> */
.L_x_485:
[----:B------:R-:W-:Y:S05]  /*12f80*/  BSYNC B1 ;  /* 0x0000000000017941 */ /* 0x000fea0003800000 */
.L_x_484:
        /* <DEDUP_REMOVED lines=9> */
.L_x_487:
[----:B------:R-:W-:Y:S05]  /*13020*/  BSYNC B1 ;  /* 0x0000000000017941 */ /* 0x000fea0003800000 */
.L_x_486:
        /* <DEDUP_REMOVED lines=9> */
.L_x_489:
[----:B------:R-:W-:Y:S05]  /*130c0*/  BSYNC B1 ;  /* 0x0000000000017941 */ /* 0x000fea0003800000 */
.L_x_488:
        /* <DEDUP_REMOVED lines=9> */
.L_x_491:
[----:B------:R-:W-:Y:S05]  /*13160*/  BSYNC B1 ;  /* 0x0000000000017941 */ /* 0x000fea0003800000 */
.L_x_490:
        /* <DEDUP_REMOVED lines=9> */
.L_x_493:
[----:B------:R-:W-:Y:S05]  /*13200*/  BSYNC B1 ;  /* 0x0000000000017941 */ /* 0x000fea0003800000 */
.L_x_492:
        /* <DEDUP_REMOVED lines=9> */
.L_x_495:
[----:B------:R-:W-:Y:S05]  /*132a0*/  BSYNC B1 ;  /* 0x0000000000017941 */ /* 0x000fea0003800000 */
.L_x_494:
        /* <DEDUP_REMOVED lines=9> */
.L_x_497:
[----:B------:R-:W-:Y:S05]  /*13340*/  BSYNC B1 ;  /* 0x0000000000017941 */ /* 0x000fea0003800000 */
.L_x_496:
        /* <DEDUP_REMOVED lines=9> */
.L_x_499:
[----:B------:R-:W-:Y:S05]  /*133e0*/  BSYNC B1 ;  /* 0x0000000000017941 */ /* 0x000fea0003800000 */
.L_x_498:
        /* <DEDUP_REMOVED lines=9> */
.L_x_501:
[----:B------:R-:W-:Y:S05]  /*13480*/  BSYNC B1 ;  /* 0x0000000000017941 */ /* 0x000fea0003800000 */
.L_x_500:
        /* <DEDUP_REMOVED lines=9> */
.L_x_503:
[----:B------:R-:W-:Y:S05]  /*13520*/  BSYNC B1 ;  /* 0x0000000000017941 */ /* 0x000fea0003800000 */
.L_x_502:
        /* <DEDUP_REMOVED lines=9> */
.L_x_505:
[----:B------:R-:W-:Y:S05]  /*135c0*/  BSYNC B1 ;  /* 0x0000000000017941 */ /* 0x000fea0003800000 */
.L_x_504:
        /* <DEDUP_REMOVED lines=9> */
.L_x_507:
[----:B------:R-:W-:Y:S05]  /*13660*/  BSYNC B1 ;  /* 0x0000000000017941 */ /* 0x000fea0003800000 */
.L_x_506:
        /* <DEDUP_REMOVED lines=9> */
.L_x_509:
[----:B------:R-:W-:Y:S05]  /*13700*/  BSYNC B1 ;  /* 0x0000000000017941 */ /* 0x000fea0003800000 */
.L_x_508:
        /* <DEDUP_REMOVED lines=9> */
.L_x_511:
[----:B------:R-:W-:Y:S05]  /*137a0*/  BSYNC B1 ;  /* 0x0000000000017941 */ /* 0x000fea0003800000 */
.L_x_510:
        /* <DEDUP_REMOVED lines=9> */
.L_x_513:
[----:B------:R-:W-:Y:S05]  /*13840*/  BSYNC B1 ;  /* 0x0000000000017941 */ /* 0x000fea0003800000 */
.L_x_512:
        /* <DEDUP_REMOVED lines=9> */
.L_x_515:
[----:B------:R-:W-:Y:S05]  /*138e0*/  BSYNC B1 ;  /* 0x0000000000017941 */ /* 0x000fea0003800000 */
.L_x_514:
        /* <DEDUP_REMOVED lines=9> */
.L_x_517:
[----:B------:R-:W-:Y:S05]  /*13980*/  BSYNC B1 ;  /* 0x0000000000017941 */ /* 0x000fea0003800000 */
.L_x_516:
        /* <DEDUP_REMOVED lines=9> */
.L_x_519:
[----:B------:R-:W-:Y:S05]  /*13a20*/  BSYNC B1 ;  /* 0x0000000000017941 */ /* 0x000fea0003800000 */
.L_x_518:
        /* <DEDUP_REMOVED lines=9> */
.L_x_521:
[----:B------:R-:W-:Y:S05]  /*13ac0*/  BSYNC B1 ;  /* 0x0000000000017941 */ /* 0x000fea0003800000 */
.L_x_520:
        /* <DEDUP_REMOVED lines=9> */
.L_x_523:
[----:B------:R-:W-:Y:S05]  /*13b60*/  BSYNC B1 ;  /* 0x0000000000017941 */ /* 0x000fea0003800000 */
.L_x_522:
        /* <DEDUP_REMOVED lines=9> */
.L_x_525:
[----:B------:R-:W-:Y:S05]  /*13c00*/  BSYNC B1 ;  /* 0x0000000000017941 */ /* 0x000fea0003800000 */
.L_x_524:
        /* <DEDUP_REMOVED lines=9> */
.L_x_527:
[----:B------:R-:W-:Y:S05]  /*13ca0*/  BSYNC B1 ;  /* 0x0000000000017941 */ /* 0x000fea0003800000 */
.L_x_526:
        /* <DEDUP_REMOVED lines=9> */
.L_x_529:
[----:B------:R-:W-:Y:S05]  /*13d40*/  BSYNC B1 ;  /* 0x0000000000017941 */ /* 0x000fea0003800000 */
.L_x_528:
        /* <DEDUP_REMOVED lines=9> */
.L_x_531:
[----:B------:R-:W-:Y:S05]  /*13de0*/  BSYNC B1 ;  /* 0x0000000000017941 */ /* 0x000fea0003800000 */
.L_x_530:
        /* <DEDUP_REMOVED lines=9> */
.L_x_533:
[----:B------:R-:W-:Y:S05]  /*13e80*/  BSYNC B1 ;  /* 0x0000000000017941 */ /* 0x000fea0003800000 */
.L_x_532:
        /* <DEDUP_REMOVED lines=9> */
.L_x_535:
[----:B------:R-:W-:Y:S05]  /*13f20*/  BSYNC B1 ;  /* 0x0000000000017941 */ /* 0x000fea0003800000 */
.L_x_534:
        /* <DEDUP_REMOVED lines=9> */
.L_x_537:
[----:B------:R-:W-:Y:S05]  /*13fc0*/  BSYNC B1 ;  /* 0x0000000000017941 */ /* 0x000fea0003800000 */
.L_x_536:
[----:B0----5:R-:W-:Y:S01]  /*13fd0*/  LOP3.LUT R3, R153, 0xffffe000, RZ, 0xc0, !PT ;  /* 0xffffe00099037812 */ /* 0x021fe200078ec0ff */
[----:B------:R-:W-:Y:S01]  /*13fe0*/  BSSY B1, `(.L_x_538) ;  /* 0x0000008000017945 */ /* 0x000fe20003800000 */
[----:B------:R-:W-:-:S03]  /*13ff0*/  ISETP.GT.AND P2, PT, R0, 0xf8, P1 ;  /* 0x000000f80000780c */ /* 0x000fc60000f44270 */
[----:B-1--4-:R-:W-:-:S04]  /*14000*/  FMUL R6, R3, R16 ;  /* 0x0000001003067220 */ /* 0x012fc80000400000 */
[----:B------:R-:W-:-:S05]  /*14010*/  FFMA R149, R149, R2, R6 ;  /* 0x0000000295957223 */ /* 0x000fca0000000006 */
[----:B------:R-:W-:-:S05]  /*14020*/  F2FP.TF32.F32.PACK_B R149, R149 ;  /* 0x00000095ff95723e */ /* 0x000fca00024050ff */
[----:B------:R0:W-:Y:S01]  /*14030*/  @P0 STG.E desc[UR36][R8.64+0x3e4], R149 ;  /* 0x0003e49508000986 */ /* 0x0001e2000c101924 */
[----:B------:R-:W-:Y:S05]  /*14040*/  @!P2 BRA `(.L_x_539) ;  /* 0x000000000004a947 */ /* 0x000fea0003800000 */
[----:B------:R1:W5:Y:S02]  /*14050*/  LDG.E.LTC128B R153, desc[UR36][R12.64+0x3e0] ;  /* 0x0003e0240c997981 */ /* 0x000364000c1e1920 */
.L_x_539:
[----:B------:R-:W-:Y:S05]  /*14060*/  BSYNC B1 ;  /* 0x0000000000017941 */ /* 0x000fea0003800000 */
.L_x_538:
        /* <DEDUP_REMOVED lines=9> */
.L_x_541:
[----:B------:R-:W-:Y:S05]  /*14100*/  BSYNC B1 ;  /* 0x0000000000017941 */ /* 0x000fea0003800000 */
.L_x_540:
[----:B------:R-:W-:Y:S05]  /*14110*/  @!P1 BRA `(.L_x_542) ;  /* 0x00000050004c9947 */ /* 0x000fea0003800000 */
[----:B-----5:R-:W-:-:S05]  /*14120*/  LOP3.LUT R153, R153, 0xffffe000, RZ, 0xc0, !PT ;  /* 0xffffe00099997812 */ /* 0x020fca00078ec0ff */
[----:B------:R-:W-:-:S04]  /*14130*/  FMUL R0, R153, R16 ;  /* 0x0000001099007220 */ /* 0x000fc80000400000 */
[----:B------:R-:W-:-:S05]  /*14140*/  FFMA R151, R151, R2, R0 ;  /* 0x0000000297977223 */ /* 0x000fca0000000000 */
[----:B------:R-:W-:-:S05]  /*14150*/  F2FP.TF32.F32.PACK_B R151, R151 ;  /* 0x00000097ff97723e */ /* 0x000fca00024050ff */
[----:B------:R0:W-:Y:S01]  /*14160*/  STG.E desc[UR36][R4.64+0x3e4], R151 ;  /* 0x0003e49704007986 */ /* 0x0001e2000c101924 */
[----:B------:R-:W-:Y:S05]  /*14170*/  BRA `(.L_x_542) ;  /* 0x0000005000347947 */ /* 0x000fea0003800000 */
.L_x_35:
[----:B------:R-:W2:Y:S01]  /*14180*/  LDL.LU R3, [R1] ;  /* 0x0000000001037983 */ /* 0x000ea20000300800 */
[----:B------:R-:W-:-:S03]  /*14190*/  ULDC.64 UR4, c[0x0][0x5c0] ;  /* 0x0001700000047ab9 */ /* 0x000fc60000000a00 */
[----:B------:R-:W3:Y:S04]  /*141a0*/  LDL.LU R9, [R1+0x8] ;  /* 0x0000080001097983 */ /* 0x000ee80000300800 */
[----:B------:R-:W4:Y:S04]  /*141b0*/  LDL.LU R8, [R1+0x54] ;  /* 0x0000540001087983 */ /* 0x000f280000300800 */
[----:B------:R-:W5:Y:S04]  /*141c0*/  LDL.LU R235, [R1+0x8c] ;  /* 0x00008c0001eb7983 */ /* 0x000f680000300800 */
        /* <DEDUP_REMOVED lines=91> */
[----:B------:R-:W5:Y:S01]  /*14780*/  LDL.LU R12, [R1+0x1fc] ;  /* 0x0001fc00010c7983 */ /* 0x000f620000300800 */
[----:B--2---:R-:W-:Y:S01]  /*14790*/  FMUL R3, R3, R2 ;  /* 0x0000000203037220 */ /* 0x004fe20000400000 */
[----:B------:R-:W-:-:S02]  /*147a0*/  LEA R4, P0, R6, UR4, 0x2 ;  /* 0x0000000406047c11 */ /* 0x000fc4000f8010ff */
[----:B------:R-:W2:Y:S02]  /*147b0*/  LDL.LU R7, [R1+0x4] ;  /* 0x0000040001077983 */ /* 0x000ea40000300800 */
[----:B------:R-:W-:Y:S02]  /*147c0*/  LEA.HI.X R5, R6, UR5, R10, 0x2, P0 ;  /* 0x0000000506057c11 */ /* 0x000fe400080f140a */
[----:B------:R-:W-:Y:S01]  /*147d0*/  F2FP.TF32.F32.PACK_B R3, R3 ;  /* 0x00000003ff03723e */ /* 0x000fe200024050ff */
[----:B------:R-:W5:Y:S01]  /*147e0*/  LDL.LU R10, [R1+0x5c] ;  /* 0x00005c00010a7983 */ /* 0x000f620000300800 */
[----:B------:R-:W-:-:S03]  /*147f0*/  ISETP.GT.AND P0, PT, R0, 0x1, P3 ;  /* 0x000000010000780c */ /* 0x000fc60001f04270 */
[----:B------:R2:W-:Y:S01]  /*14800*/  @P1 STG.E desc[UR36][R4.64], R3 ;  /* 0x0000000304001986 */ /* 0x0005e2000c101924 */
[----:B------:R-:W-:Y:S01]  /*14810*/  ISETP.GT.AND P2, PT, R158, 0x8, PT ;  /* 0x000000089e00780c */ /* 0x000fe20003f44270 */
[----:B--2---:R-:W-:-:S05]  /*14820*/  FMUL R3, R7, R2 ;  /* 0x0000000207037220 */ /* 0x004fca0000400000 */
[----:B------:R-:W-:-:S05]  /*14830*/  F2FP.TF32.F32.PACK_B R3, R3 ;  /* 0x00000003ff03723e */ /* 0x000fca00024050ff */
[----:B------:R0:W-:Y:S04]  /*14840*/  @P0 STG.E desc[UR36][R4.64+0x4], R3 ;  /* 0x0000040304000986 */ /* 0x0001e8000c101924 */
[----:B0-----:R-:W2:Y:S01]  /*14850*/  LDL.LU R3, [R1+0xc] ;  /* 0x00000c0001037983 */ /* 0x001ea20000300800 */
[----:B------:R-:W-:Y:S01]  /*14860*/  USHF.L.U32 UR5, UR8, 0x5, URZ ;  /* 0x0000000508057899 */ /* 0x000fe2000800063f */
[----:B------:R-:W-:Y:S01]  /*14870*/  ISETP.GT.AND P0, PT, R0, RZ, P2 ;  /* 0x000000ff0000720c */ /* 0x000fe20001704270 */
[----:B------:R-:W-:Y:S01]  /*14880*/  USHF.L.U64.HI UR4, UR8, 0x5, UR9 ;  /* 0x0000000508047899 */ /* 0x000fe20008010209 */
[----:B---3--:R-:W-:-:S03]  /*14890*/  FMUL R9, R9, R2 ;  /* 0x0000000209097220 */ /* 0x008fc60000400000 */
[----:B------:R-:W-:Y:S02]  /*148a0*/  IADD3 R6, P1, R4, UR5, RZ ;  /* 0x0000000504067c10 */ /* 0x000fe4000ff3e0ff */
[----:B------:R-:W-:Y:S02]  /*148b0*/  F2FP.TF32.F32.PACK_B R9, R9 ;  /* 0x00000009ff09723e */ /* 0x000fe400024050ff */
[----:B------:R-:W-:-:S05]  /*148c0*/  IADD3.X R7, R5, UR4, RZ, P1, !PT ;  /* 0x0000000405077c10 */ /* 0x000fca0008ffe4ff */
[----:B------:R0:W-:Y:S01]  /*148d0*/  @P0 STG.E desc[UR36][R6.64], R9 ;  /* 0x0000000906000986 */ /* 0x0001e2000c101924 */
[----:B------:R-:W-:-:S03]  /*148e0*/  ISETP.GT.AND P0, PT, R0, 0x1, P2 ;  /* 0x000000010000780c */ /* 0x000fc60001704270 */
[----:B0-----:R-:W3:Y:S01]  /*148f0*/  LDL.LU R9, [R1+0x60] ;  /* 0x0000600001097983 */ /* 0x001ee20000300800 */
[----:B--2---:R-:W-:-:S05]  /*14900*/  FMUL R3, R3, R2 ;  /* 0x0000000203037220 */ /* 0x004fca0000400000 */
[----:B------:R-:W-:-:S05]  /*14910*/  F2FP.TF32.F32.PACK_B R3, R3 ;  /* 0x00000003ff03723e */ /* 0x000fca00024050ff */
[----:B------:R0:W-:Y:S04]  /*14920*/  @P0 STG.E desc[UR36][R6.64+0x4], R3 ;  /* 0x0000040306000986 */ /* 0x0001e8000c101924 */
[----:B0-----:R-:W2:Y:S01]  /*14930*/  LDL.LU R3, [R1+0x10] ;  /* 0x0000100001037983 */ /* 0x001ea20000300800 */
[----:B------:R-:W-:Y:S01]  /*14940*/  ISETP.GT.AND P0, PT, R0, 0x8, P3 ;  /* 0x000000080000780c */ /* 0x000fe20001f04270 */
[----:B--2---:R-:W-:-:S05]  /*14950*/  FMUL R3, R3, R2 ;  /* 0x0000000203037220 */ /* 0x004fca0000400000 */
[----:B------:R-:W-:-:S07]  /*14960*/  F2FP.TF32.F32.PACK_B R3, R3 ;  /* 0x00000003ff03723e */ /* 0x000fce00024050ff */
        /* <DEDUP_REMOVED lines=82> */
[C---:B------:R-:W-:Y:S02]  /*14e90*/  ISETP.GT.AND P1, PT, R0.reuse, 0x29, P3 ;  /* 0x000000290000780c */ /* 0x040fe40001f24270 */
[----:B------:R-:W-:Y:S01]  /*14ea0*/  ISETP.GT.AND P0, PT, R0, 0x28, P2 ;  /* 0x000000280000780c */ /* 0x000fe20001704270 */
[----:B----4-:R-:W-:-:S05]  /*14eb0*/  FMUL R8, R8, R2 ;  /* 0x0000000208087220 */ /* 0x010fca0000400000 */
[----:B------:R-:W-:-:S05]  /*14ec0*/  F2FP.TF32.F32.PACK_B R8, R8 ;  /* 0x00000008ff08723e */ /* 0x000fca00024050ff */
[----:B------:R0:W-:Y:S04]  /*14ed0*/  @P1 STG.E desc[UR36][R4.64+0xa4], R8 ;  /* 0x0000a40804001986 */ /* 0x0001e8000c101924 */
[----:B0-----:R-:W4:Y:S01]  /*14ee0*/  LDL.LU R8, [R1+0x64] ;  /* 0x0000640001087983 */ /* 0x001f220000300800 */
[----:B--2---:R-:W-:-:S05]  /*14ef0*/  FMUL R3, R3, R2 ;  /* 0x0000000203037220 */ /* 0x004fca0000400000 */
[----:B------:R-:W-:-:S05]  /*14f00*/  F2FP.TF32.F32.PACK_B R3, R3 ;  /* 0x00000003ff03723e */ /* 0x000fca00024050ff */
[----:B------:R0:W-:Y:S04]  /*14f10*/  @P0 STG.E desc[UR36][R6.64+0xa0], R3 ;  /* 0x0000a00306000986 */ /* 0x0001e8000c101924 */
[----:B0-----:R-:W2:Y:S01]  /*14f20*/  LDL.LU R3, [R1+0x68] ;  /* 0x0000680001037983 */ /* 0x001ea20000300800 */
[C---:B------:R-:W-:Y:S02]  /*14f30*/  ISETP.GT.AND P1, PT, R0.reuse, 0x29, P2 ;  /* 0x000000290000780c */ /* 0x040fe40001724270 */
[----:B------:R-:W-:Y:S01]  /*14f40*/  ISETP.GT.AND P4, PT, R0, 0x30, P3 ;  /* 0x000000300000780c */ /* 0x000fe20001f84270 */
[-C--:B-----5:R-:W-:Y:S01]  /*14f50*/  FMUL R10, R10, R2.reuse ;  /* 0x000000020a0a7220 */ /* 0x0a0fe20000400000 */
[C---:B------:R-:W-:Y:S01]  /*14f60*/  ISETP.GT.AND P5, PT, R0.reuse, 0x31, P3 ;  /* 0x000000310000780c */ /* 0x040fe20001fa4270 */
[-C--:B---3--:R-:W-:Y:S01]  /*14f70*/  FMUL R9, R9, R2.reuse ;  /* 0x0000000209097220 */ /* 0x088fe20000400000 */
[----:B------:R-:W-:Y:S01]  /*14f80*/  ISETP.GT.AND P0, PT, R0, 0x30, P2 ;  /* 0x000000300000780c */ /* 0x000fe20001704270 */
[----:B----4-:R-:W-:Y:S01]  /*14f90*/  FMUL R8, R8, R2 ;  /* 0x0000000208087220 */ /* 0x010fe20000400000 */
[----:B------:R-:W-:-:S02]  /*14fa0*/  F2FP.TF32.F32.PACK_B R10, R10 ;  /* 0x0000000aff0a723e */ /* 0x000fc400024050ff */
[----:B------:R-:W-:Y:S02]  /*14fb0*/  F2FP.TF32.F32.PACK_B R9, R9 ;  /* 0x00000009ff09723e */ /* 0x000fe400024050ff */
[----:B------:R-:W-:Y:S01]  /*14fc0*/  F2FP.TF32.F32.PACK_B R8, R8 ;  /* 0x00000008ff08723e */ /* 0x000fe200024050ff */
[----:B------:R0:W-:Y:S04]  /*14fd0*/  @P1 STG.E desc[UR36][R6.64+0xa4], R10 ;  /* 0x0000a40a06001986 */ /* 0x0001e8000c101924 */
[----:B------:R1:W-:Y:S04]  /*14fe0*/  @P4 STG.E desc[UR36][R4.64+0xc0], R9 ;  /* 0x0000c00904004986 */ /* 0x0003e8000c101924 */
[----:B------:R3:W-:Y:S04]  /*14ff0*/  @P5 STG.E desc[UR36][R4.64+0xc4], R8 ;  /* 0x0000c40804005986 */ /* 0x0007e8000c101924 */
[----:B0-----:R-:W4:Y:S04]  /*15000*/  LDL.LU R10, [R1+0x6c] ;  /* 0x00006c00010a7983 */ /* 0x001f280000300800 */
[----:B-1----:R-:W5:Y:S04]  /*15010*/  LDL.LU R9, [R1+0x70] ;  /* 0x0000700001097983 */ /* 0x002f680000300800 */
[----:B---3--:R-:W3:Y:S01]  /*15020*/  LDL.LU R8, [R1+0x78] ;  /* 0x0000780001087983 */ /* 0x008ee20000300800 */
[----:B--2---:R-:W-:-:S05]  /*15030*/  FMUL R3, R3, R2 ;  /* 0x0000000203037220 */ /* 0x004fca0000400000 */
[----:B------:R-:W-:-:S05]  /*15040*/  F2FP.TF32.F32.PACK_B R3, R3 ;  /* 0x00000003ff03723e */ /* 0x000fca00024050ff */
[----:B------:R0:W-:Y:S04]  /*15050*/  @P0 STG.E desc[UR36][R6.64+0xc0], R3 ;  /* 0x0000c00306000986 */ /* 0x0001e8000c101924 */
[----:B0-----:R-:W2:Y:S01]  /*15060*/  LDL.LU R3, [R1+0x74] ;  /* 0x0000740001037983 */ /* 0x001ea20000300800 */
[C---:B------:R-:W-:Y:S02]  /*15070*/  ISETP.GT.AND P1, PT, R0.reuse, 0x31, P2 ;  /* 0x000000310000780c */ /* 0x040fe40001724270 */
[----:B------:R-:W-:Y:S01]  /*15080*/  ISETP.GT.AND P4, PT, R0, 0x38, P3 ;  /* 0x000000380000780c */ /* 0x000fe20001f84270 */
[-C--:B----4-:R-:W-:Y:S01]  /*15090*/  FMUL R10, R10, R2.reuse ;  /* 0x000000020a0a7220 */ /* 0x090fe20000400000 */
[C---:B------:R-:W-:Y:S01]  /*150a0*/  ISETP.GT.AND P5, PT, R0.reuse, 0x39, P3 ;  /* 0x000000390000780c */ /* 0x040fe20001fa4270 */
[----:B-----5:R-:W-:Y:S01]  /*150b0*/  FMUL R9, R9, R2 ;  /* 0x0000000209097220 */ /* 0x020fe20000400000 */
[----:B------:R-:W-:-:S02]  /*150c0*/  ISETP.GT.AND P0, PT, R0, 0x38, P2 ;  /* 0x000000380000780c */ /* 0x000fc40001704270 */
[----:B------:R-:W-:Y:S01]  /*150d0*/  F2FP.TF32.F32.PACK_B R10, R10 ;  /* 0x0000000aff0a723e */ /* 0x000fe200024050ff */
[----:B---3--:R-:W-:Y:S01]  /*150e0*/  FMUL R8, R8, R2 ;  /* 0x0000000208087220 */ /* 0x008fe20000400000 */
[----:B------:R-:W-:-:S03]  /*150f0*/  F2FP.TF32.F32.PACK_B R9, R9 ;  /* 0x00000009ff09723e */ /* 0x000fc600024050ff */
[----:B------:R0:W-:Y:S01]  /*15100*/  @P1 STG.E desc[UR36][R6.64+0xc4], R10 ;  /* 0x0000c40a06001986 */ /* 0x0001e2000c101924 */
[----:B------:R-:W-:-:S03]  /*15110*/  F2FP.TF32.F32.PACK_B R8, R8 ;  /* 0x00000008ff08723e */ /* 0x000fc600024050ff */
[----:B------:R1:W-:Y:S04]  /*15120*/  @P4 STG.E desc[UR36][R4.64+0xe0], R9 ;  /* 0x0000e00904004986 */ /* 0x0003e8000c101924 */
[----:B0-----:R-:W3:Y:S04]  /*15130*/  LDL.LU R10, [R1+0x80] ;  /* 0x00008000010a7983 */ /* 0x001ee80000300800 */
[----:B-1----:R-:W4:Y:S01]  /*15140*/  LDL.LU R9, [R1+0x84] ;  /* 0x0000840001097983 */ /* 0x002f220000300800 */
[----:B--2---:R-:W-:-:S05]  /*15150*/  FMUL R3, R3, R2 ;  /* 0x0000000203037220 */ /* 0x004fca0000400000 */
[----:B------:R-:W-:-:S05]  /*15160*/  F2FP.TF32.F32.PACK_B R3, R3 ;  /* 0x00000003ff03723e */ /* 0x000fca00024050ff */
[----:B------:R0:W-:Y:S04]  /*15170*/  @P5 STG.E desc[UR36][R4.64+0xe4], R3 ;  /* 0x0000e40304005986 */ /* 0x0001e8000c101924 */
[----:B------:R1:W-:Y:S04]  /*15180*/  @P0 STG.E desc[UR36][R6.64+0xe0], R8 ;  /* 0x0000e00806000986 */ /* 0x0003e8000c101924 */
[----:B0-----:R-:W2:Y:S04]  /*15190*/  LDL.LU R3, [R1+0x7c] ;  /* 0x00007c0001037983 */ /* 0x001ea80000300800 */
[----:B-1----:R-:W5:Y:S01]  /*151a0*/  LDL.LU R8, [R1+0x88] ;  /* 0x0000880001087983 */ /* 0x002f620000300800 */
[----:B------:R-:W-:-:S02]  /*151b0*/  ISETP.GT.AND P1, PT, R0, 0x39, P2 ;  /* 0x000000390000780c */ /* 0x000fc40001724270 */
[----:B------:R-:W-:Y:S01]  /*151c0*/  ISETP.GT.AND P4, PT, R0, 0x40, P3 ;  /* 0x000000400000780c */ /* 0x000fe20001f84270 */
[-C--:B---3--:R-:W-:Y:S01]  /*151d0*/  FMUL R10, R10, R2.reuse ;  /* 0x000000020a0a7220 */ /* 0x088fe20000400000 */
[C---:B------:R-:W-:Y:S02]  /*151e0*/  ISETP.GT.AND P5, PT, R0.reuse, 0x41, P3 ;  /* 0x000000410000780c */ /* 0x040fe40001fa4270 */
[----:B------:R-:W-:Y:S01]  /*151f0*/  ISETP.GT.AND P0, PT, R0, 0x40, P2 ;  /* 0x000000400000780c */ /* 0x000fe20001704270 */
[----:B----4-:R-:W-:Y:S01]  /*15200*/  FMUL R9, R9, R2 ;  /* 0x0000000209097220 */ /* 0x010fe20000400000 */
[----:B------:R-:W-:-:S04]  /*15210*/  F2FP.TF32.F32.PACK_B R10, R10 ;  /* 0x0000000aff0a723e */ /* 0x000fc800024050ff */
[----:B------:R-:W-:Y:S01]  /*15220*/  F2FP.TF32.F32.PACK_B R9, R9 ;  /* 0x00000009ff09723e */ /* 0x000fe200024050ff */
[-C--:B------:R-:W-:Y:S01]  /*15230*/  FMUL R11, R11, R2.reuse ;  /* 0x000000020b0b7220 */ /* 0x080fe20000400000 */
[----:B------:R-:W-:-:S04]  /*15240*/  FMUL R13, R13, R2 ;  /* 0x000000020d0d7220 */ /* 0x000fc80000400000 */
[----:B------:R-:W-:Y:S02]  /*15250*/  F2FP.TF32.F32.PACK_B R11, R11 ;  /* 0x0000000bff0b723e */ /* 0x000fe400024050ff */
[----:B------:R-:W-:Y:S01]  /*15260*/  F2FP.TF32.F32.PACK_B R13, R13 ;  /* 0x0000000dff0d723e */ /* 0x000fe200024050ff */
[----:B------:R-:W-:-:S05]  /*15270*/  FMUL R15, R15, R2 ;  /* 0x000000020f0f7220 */ /* 0x000fca0000400000 */
[----:B------:R-:W-:Y:S01]  /*15280*/  F2FP.TF32.F32.PACK_B R15, R15 ;  /* 0x0000000fff0f723e */ /* 0x000fe200024050ff */
[----:B------:R-:W-:-:S05]  /*15290*/  FMUL R19, R19, R2 ;  /* 0x0000000213137220 */ /* 0x000fca0000400000 */
[----:B------:R-:W-:Y:S01]  /*152a0*/  F2FP.TF32.F32.PACK_B R19, R19 ;  /* 0x00000013ff13723e */ /* 0x000fe200024050ff */
[-C--:B--2---:R-:W-:Y:S01]  /*152b0*/  FMUL R3, R3, R2.reuse ;  /* 0x0000000203037220 */ /* 0x084fe20000400000 */
[----:B-----5:R-:W-:-:S04]  /*152c0*/  FMUL R8, R8, R2 ;  /* 0x0000000208087220 */ /* 0x020fc80000400000 */
[----:B------:R-:W-:Y:S02]  /*152d0*/  F2FP.TF32.F32.PACK_B R3, R3 ;  /* 0x00000003ff03723e */ /* 0x000fe400024050ff */
[----:B------:R-:W-:-:S03]  /*152e0*/  F2FP.TF32.F32.PACK_B R8, R8 ;  /* 0x00000008ff08723e */ /* 0x000fc600024050ff */
[----:B------:R0:W-:Y:S01]  /*152f0*/  @P1 STG.E desc[UR36][R6.64+0xe4], R3 ;  /* 0x0000e40306001986 */ /* 0x0001e2000c101924 */
[----:B------:R-:W-:-:S03]  /*15300*/  ISETP.GT.AND P1, PT, R0, 0x41, P2 ;  /* 0x000000410000780c */ /* 0x000fc60001724270 */
[----:B------:R-:W-:Y:S01]  /*15310*/  @P4 STG.E desc[UR36][R4.64+0x100], R10 ;  /* 0x0001000a04004986 */ /* 0x000fe2000c101924 */
[----:B------:R-:W-:-:S03]  /*15320*/  ISETP.GT.AND P4, PT, R0, 0x48, P3 ;  /* 0x000000480000780c */ /* 0x000fc60001f84270 */
[----:B------:R-:W-:Y:S01]  /*15330*/  @P5 STG.E desc[UR36][R4.64+0x104], R9 ;  /* 0x0001040904005986 */ /* 0x000fe2000c101924 */
[----:B0-----:R-:W-:-:S03]  /*15340*/  FMUL R3, R235, R2 ;  /* 0x00000002eb037220 */ /* 0x001fc60000400000 */
[----:B------:R0:W-:Y:S02]  /*15350*/  @P0 STG.E desc[UR36][R6.64+0x100], R8 ;  /* 0x0001000806000986 */ /* 0x0001e4000c101924 */
[----:B------:R-:W-:Y:S01]  /*15360*/  F2FP.TF32.F32.PACK_B R3, R3 ;  /* 0x00000003ff03723e */ /* 0x000fe200024050ff */
[----:B0-----:R-:W-:Y:S01]  /*15370*/  FMUL R8, R234, R2 ;  /* 0x00000002ea087220 */ /* 0x001fe20000400000 */
[----:B------:R-:W-:-:S04]  /*15380*/  ISETP.GT.AND P5, PT, R0, 0x49, P3 ;  /* 0x000000490000780c */ /* 0x000fc80001fa4270 */
[----:B------:R-:W-:Y:S01]  /*15390*/  F2FP.TF32.F32.PACK_B R8, R8 ;  /* 0x00000008ff08723e */ /* 0x000fe200024050ff */
[----:B------:R0:W-:Y:S01]  /*153a0*/  @P1 STG.E desc[UR36][R6.64+0x104], R3 ;  /* 0x0001040306001986 */ /* 0x0001e2000c101924 */
[C---:B------:R-:W-:Y:S01]  /*153b0*/  ISETP.GT.AND P0, PT, R0.reuse, 0x48, P2 ;  /* 0x000000480000780c */ /* 0x040fe20001704270 */
[-C--:B------:R-:W-:Y:S01]  /*153c0*/  FMUL R9, R233, R2.reuse ;  /* 0x00000002e9097220 */ /* 0x080fe20000400000 */
[C---:B------:R-:W-:Y:S01]  /*153d0*/  ISETP.GT.AND P1, PT, R0.reuse, 0x49, P2 ;  /* 0x000000490000780c */ /* 0x040fe20001724270 */
[----:B------:R-:W-:Y:S01]  /*153e0*/  @P4 STG.E desc[UR36][R4.64+0x120], R8 ;  /* 0x0001200804004986 */ /* 0x000fe2000c101924 */
[----:B------:R-:W-:Y:S01]  /*153f0*/  ISETP.GT.AND P4, PT, R0, 0x50, P3 ;  /* 0x000000500000780c */ /* 0x000fe20001f84270 */
[----:B------:R-:W-:Y:S01]  /*15400*/  FMUL R10, R232, R2 ;  /* 0x00000002e80a7220 */ /* 0x000fe20000400000 */
[----:B------:R-:W-:-:S04]  /*15410*/  F2FP.TF32.F32.PACK_B R9, R9 ;  /* 0x00000009ff09723e */ /* 0x000fc800024050ff */
[----:B------:R-:W-:Y:S01]  /*15420*/  F2FP.TF32.F32.PACK_B R10, R10 ;  /* 0x0000000aff0a723e */ /* 0x000fe200024050ff */
[----:B------:R1:W-:Y:S01]  /*15430*/  @P5 STG.E desc[UR36][R4.64+0x124], R9 ;  /* 0x0001240904005986 */ /* 0x0003e2000c101924 */
[----:B------:R-:W-:-:S03]  /*15440*/  ISETP.GT.AND P5, PT, R0, 0x51, P3 ;  /* 0x000000510000780c */ /* 0x000fc60001fa4270 */
[----:B------:R-:W-:Y:S01]  /*15450*/  @P0 STG.E desc[UR36][R6.64+0x120], R10 ;  /* 0x0001200a06000986 */ /* 0x000fe2000c101924 */
[----:B------:R-:W-:-:S03]  /*15460*/  ISETP.GT.AND P0, PT, R0, 0x50, P2 ;  /* 0x000000500000780c */ /* 0x000fc60001704270 */
[----:B------:R2:W-:Y:S01]  /*15470*/  @P1 STG.E desc[UR36][R6.64+0x124], R11 ;  /* 0x0001240b06001986 */ /* 0x0005e2000c101924 */
[C---:B------:R-:W-:Y:S01]  /*15480*/  ISETP.GT.AND P1, PT, R0.reuse, 0x51, P2 ;  /* 0x000000510000780c */ /* 0x040fe20001724270 */
[-C--:B0-----:R-:W-:Y:S02]  /*15490*/  FMUL R3, R231, R2.reuse ;  /* 0x00000002e7037220 */ /* 0x081fe40000400000 */
[----:B------:R0:W-:Y:S01]  /*154a0*/  @P4 STG.E desc[UR36][R4.64+0x140], R13 ;  /* 0x0001400d04004986 */ /* 0x0001e2000c101924 */
[----:B------:R-:W-:Y:S01]  /*154b0*/  ISETP.GT.AND P4, PT, R0, 0x58, P3 ;  /* 0x000000580000780c */ /* 0x000fe20001f84270 */
[-C--:B-1----:R-:W-:Y:S01]  /*154c0*/  FMUL R9, R230, R2.reuse ;  /* 0x00000002e6097220 */ /* 0x082fe20000400000 */
[----:B------:R-:W-:Y:S01]  /*154d0*/  F2FP.TF32.F32.PACK_B R3, R3 ;  /* 0x00000003ff03723e */ /* 0x000fe200024050ff */
[----:B--2---:R-:W-:-:S03]  /*154e0*/  FMUL R11, R229, R2 ;  /* 0x00000002e50b7220 */ /* 0x004fc60000400000 */
[----:B------:R-:W-:Y:S01]  /*154f0*/  F2FP.TF32.F32.PACK_B R9, R9 ;  /* 0x00000009ff09723e */ /* 0x000fe200024050ff */
[----:B------:R-:W-:Y:S01]  /*15500*/  @P5 STG.E desc[UR36][R4.64+0x144], R15 ;  /* 0x0001440f04005986 */ /* 0x000fe2000c101924 */
[----:B------:R-:W-:-:S03]  /*15510*/  F2FP.TF32.F32.PACK_B R11, R11 ;  /* 0x0000000bff0b723e */ /* 0x000fc600024050ff */
[----:B------:R1:W-:Y:S01]  /*15520*/  @P0 STG.E desc[UR36][R6.64+0x140], R3 ;  /* 0x0001400306000986 */ /* 0x0003e2000c101924 */
[C---:B------:R-:W-:Y:S02]  /*15530*/  ISETP.GT.AND P5, PT, R0.reuse, 0x59, P3 ;  /* 0x000000590000780c */ /* 0x040fe40001fa4270 */
[C---:B------:R-:W-:Y:S01]  /*15540*/  ISETP.GT.AND P0, PT, R0.reuse, 0x58, P2 ;  /* 0x000000580000780c */ /* 0x040fe20001704270 */
[----:B------:R2:W-:Y:S01]  /*15550*/  @P1 STG.E desc[UR36][R6.64+0x144], R9 ;  /* 0x0001440906001986 */ /* 0x0005e2000c101924 */
[----:B------:R-:W-:Y:S01]  /*15560*/  ISETP.GT.AND P1, PT, R0, 0x59, P2 ;  /* 0x000000590000780c */ /* 0x000fe20001724270 */
[-C--:B0-----:R-:W-:Y:S02]  /*15570*/  FMUL R13, R228, R2.reuse ;  /* 0x00000002e40d7220 */ /* 0x081fe40000400000 */
[----:B------:R0:W-:Y:S01]  /*15580*/  @P4 STG.E desc[UR36][R4.64+0x160], R11 ;  /* 0x0001600b04004986 */ /* 0x0001e2000c101924 */
[----:B------:R-:W-:Y:S01]  /*15590*/  ISETP.GT.AND P4, PT, R0, 0x60, P3 ;  /* 0x000000600000780c */ /* 0x000fe20001f84270 */
[-C--:B-1----:R-:W-:Y:S01]  /*155a0*/  FMUL R3, R227, R2.reuse ;  /* 0x00000002e3037220 */ /* 0x082fe20000400000 */
[----:B------:R-:W-:Y:S01]  /*155b0*/  F2FP.TF32.F32.PACK_B R13, R13 ;  /* 0x0000000dff0d723e */ /* 0x000fe200024050ff */
[----:B--2---:R-:W-:-:S03]  /*155c0*/  FMUL R9, R226, R2 ;  /* 0x00000002e2097220 */ /* 0x004fc60000400000 */
[----:B------:R-:W-:Y:S01]  /*155d0*/  F2FP.TF32.F32.PACK_B R3, R3 ;  /* 0x00000003ff03723e */ /* 0x000fe200024050ff */
[----:B------:R1:W-:Y:S01]  /*155e0*/  @P5 STG.E desc[UR36][R4.64+0x164], R13 ;  /* 0x0001640d04005986 */ /* 0x0003e2000c101924 */
[----:B------:R-:W-:-:S03]  /*155f0*/  F2FP.TF32.F32.PACK_B R9, R9 ;  /* 0x00000009ff09723e */ /* 0x000fc600024050ff */
[----:B------:R-:W-:Y:S01]  /*15600*/  @P0 STG.E desc[UR36][R6.64+0x160], R19 ;  /* 0x0001601306000986 */ /* 0x000fe2000c101924 */
[C---:B------:R-:W-:Y:S02]  /*15610*/  ISETP.GT.AND P5, PT, R0.reuse, 0x61, P3 ;  /* 0x000000610000780c */ /* 0x040fe40001fa4270 */
[C---:B------:R-:W-:Y:S01]  /*15620*/  ISETP.GT.AND P0, PT, R0.reuse, 0x60, P2 ;  /* 0x000000600000780c */ /* 0x040fe20001704270 */
[----:B------:R2:W-:Y:S01]  /*15630*/  @P1 STG.E desc[UR36][R6.64+0x164], R3 ;  /* 0x0001640306001986 */ /* 0x0005e2000c101924 */
[C---:B------:R-:W-:Y:S01]  /*15640*/  ISETP.GT.AND P1, PT, R0.reuse, 0x61, P2 ;  /* 0x000000610000780c */ /* 0x040fe20001724270 */
[-C--:B0-----:R-:W-:Y:S02]  /*15650*/  FMUL R11, R225, R2.reuse ;  /* 0x00000002e10b7220 */ /* 0x081fe40000400000 */
[----:B------:R0:W-:Y:S01]  /*15660*/  @P4 STG.E desc[UR36][R4.64+0x180], R9 ;  /* 0x0001800904004986 */ /* 0x0001e2000c101924 */
[----:B------:R-:W-:Y:S01]  /*15670*/  ISETP.GT.AND P4, PT, R0, 0x68, P3 ;  /* 0x000000680000780c */ /* 0x000fe20001f84270 */
[-C--:B------:R-:W-:Y:S01]  /*15680*/  FMUL R15, R224, R2.reuse ;  /* 0x00000002e00f7220 */ /* 0x080fe20000400000 */
[-C--:B-1----:R-:W-:Y:S01]  /*15690*/  FMUL R13, R223, R2.reuse ;  /* 0x00000002df0d7220 */ /* 0x082fe20000400000 */
[----:B------:R-:W-:Y:S01]  /*156a0*/  F2FP.TF32.F32.PACK_B R11, R11 ;  /* 0x0000000bff0b723e */ /* 0x000fe200024050ff */
[----:B--2---:R-:W-:-:S02]  /*156b0*/  FMUL R3, R222, R2 ;  /* 0x00000002de037220 */ /* 0x004fc40000400000 */
[----:B------:R-:W-:Y:S02]  /*156c0*/  F2FP.TF32.F32.PACK_B R15, R15 ;  /* 0x0000000fff0f723e */ /* 0x000fe400024050ff */
[----:B------:R-:W-:Y:S02]  /*156d0*/  F2FP.TF32.F32.PACK_B R13, R13 ;  /* 0x0000000dff0d723e */ /* 0x000fe400024050ff */
[----:B------:R-:W-:Y:S01]  /*156e0*/  F2FP.TF32.F32.PACK_B R3, R3 ;  /* 0x00000003ff03723e */ /* 0x000fe200024050ff */
[----:B------:R1:W-:Y:S01]  /*156f0*/  @P5 STG.E desc[UR36][R4.64+0x184], R11 ;  /* 0x0001840b04005986 */ /* 0x0003e2000c101924 */
[----:B------:R-:W-:-:S03]  /*15700*/  ISETP.GT.AND P5, PT, R0, 0x69, P3 ;  /* 0x000000690000780c */ /* 0x000fc60001fa4270 */
[----:B------:R-:W-:Y:S01]  /*15710*/  @P0 STG.E desc[UR36][R6.64+0x180], R15 ;  /* 0x0001800f06000986 */ /* 0x000fe2000c101924 */
[C---:B------:R-:W-:Y:S01]  /*15720*/  ISETP.GT.AND P0, PT, R0.reuse, 0x68, P2 ;  /* 0x000000680000780c */ /* 0x040fe20001704270 */
[-C--:B0-----:R-:W-:Y:S02]  /*15730*/  FMUL R9, R221, R2.reuse ;  /* 0x00000002dd097220 */ /* 0x081fe40000400000 */
[----:B------:R0:W-:Y:S01]  /*15740*/  @P1 STG.E desc[UR36][R6.64+0x184], R13 ;  /* 0x0001840d06001986 */ /* 0x0001e2000c101924 */
[----:B------:R-:W-:Y:S01]  /*15750*/  ISETP.GT.AND P1, PT, R0, 0x69, P2 ;  /* 0x000000690000780c */ /* 0x000fe20001724270 */
[-C--:B------:R-:W-:Y:S02]  /*15760*/  FMUL R19, R220, R2.reuse ;  /* 0x00000002dc137220 */ /* 0x080fe40000400000 */
[----:B------:R2:W-:Y:S01]  /*15770*/  @P4 STG.E desc[UR36][R4.64+0x1a0], R3 ;  /* 0x0001a00304004986 */ /* 0x0005e2000c101924 */
[----:B------:R-:W-:Y:S01]  /*15780*/  ISETP.GT.AND P4, PT, R0, 0x70, P3 ;  /* 0x000000700000780c */ /* 0x000fe20001f84270 */
[----:B-1----:R-:W-:Y:S01]  /*15790*/  FMUL R11, R219, R2 ;  /* 0x00000002db0b7220 */ /* 0x002fe20000400000 */
[----:B------:R-:W-:-:S02]  /*157a0*/  F2FP.TF32.F32.PACK_B R9, R9 ;  /* 0x00000009ff09723e */ /* 0x000fc400024050ff */
[----:B------:R-:W-:Y:S01]  /*157b0*/  F2FP.TF32.F32.PACK_B R19, R19 ;  /* 0x00000013ff13723e */ /* 0x000fe200024050ff */
[-C--:B0-----:R-:W-:Y:S01]  /*157c0*/  FMUL R13, R218, R2.reuse ;  /* 0x00000002da0d7220 */ /* 0x081fe20000400000 */
[----:B------:R-:W-:Y:S01]  /*157d0*/  F2FP.TF32.F32.PACK_B R11, R11 ;  /* 0x0000000bff0b723e */ /* 0x000fe200024050ff */
[----:B------:R0:W-:Y:S03]  /*157e0*/  @P5 STG.E desc[UR36][R4.64+0x1a4], R9 ;  /* 0x0001a40904005986 */ /* 0x0001e6000c101924 */
[----:B------:R-:W-:Y:S01]  /*157f0*/  F2FP.TF32.F32.PACK_B R13, R13 ;  /* 0x0000000dff0d723e */ /* 0x000fe200024050ff */
[----:B------:R-:W-:Y:S01]  /*15800*/  @P0 STG.E desc[UR36][R6.64+0x1a0], R19 ;  /* 0x0001a01306000986 */ /* 0x000fe2000c101924 */
[C---:B------:R-:W-:Y:S02]  /*15810*/  ISETP.GT.AND P5, PT, R0.reuse, 0x71, P3 ;  /* 0x000000710000780c */ /* 0x040fe40001fa4270 */
[C---:B------:R-:W-:Y:S01]  /*15820*/  ISETP.GT.AND P0, PT, R0.reuse, 0x70, P2 ;  /* 0x000000700000780c */ /* 0x040fe20001704270 */
[----:B------:R1:W-:Y:S01]  /*15830*/  @P1 STG.E desc[UR36][R6.64+0x1a4], R11 ;  /* 0x0001a40b06001986 */ /* 0x0003e2000c101924 */
[----:B------:R-:W-:Y:S01]  /*15840*/  ISETP.GT.AND P1, PT, R0, 0x71, P2 ;  /* 0x000000710000780c */ /* 0x000fe20001724270 */
[----:B--2---:R-:W-:-:S02]  /*15850*/  FMUL R3, R217, R2 ;  /* 0x00000002d9037220 */ /* 0x004fc40000400000 */
[----:B------:R2:W-:Y:S01]  /*15860*/  @P4 STG.E desc[UR36][R4.64+0x1c0], R13 ;  /* 0x0001c00d04004986 */ /* 0x0005e2000c101924 */
[----:B------:R-:W-:Y:S01]  /*15870*/  ISETP.GT.AND P4, PT, R0, 0x78, P3 ;  /* 0x000000780000780c */ /* 0x000fe20001f84270 */
[-C--:B------:R-:W-:Y:S01]  /*15880*/  FMUL R15, R216, R2.reuse ;  /* 0x00000002d80f7220 */ /* 0x080fe20000400000 */
[-C--:B0-----:R-:W-:Y:S01]  /*15890*/  FMUL R9, R215, R2.reuse ;  /* 0x00000002d7097220 */ /* 0x081fe20000400000 */
[----:B------:R-:W-:Y:S01]  /*158a0*/  F2FP.TF32.F32.PACK_B R3, R3 ;  /* 0x00000003ff03723e */ /* 0x000fe200024050ff */
[----:B-1----:R-:W-:Y:S02]  /*158b0*/  FMUL R11, R214, R2 ;  /* 0x00000002d60b7220 */ /* 0x002fe40000400000 */
[----:B------:R-:W-:Y:S02]  /*158c0*/  F2FP.TF32.F32.PACK_B R15, R15 ;  /* 0x0000000fff0f723e */ /* 0x000fe400024050ff */
[----:B------:R-:W-:Y:S02]  /*158d0*/  F2FP.TF32.F32.PACK_B R9, R9 ;  /* 0x00000009ff09723e */ /* 0x000fe400024050ff */
[----:B------:R-:W-:Y:S01]  /*158e0*/  F2FP.TF32.F32.PACK_B R11, R11 ;  /* 0x0000000bff0b723e */ /* 0x000fe200024050ff */
[----:B------:R0:W-:Y:S01]  /*158f0*/  @P5 STG.E desc[UR36][R4.64+0x1c4], R3 ;  /* 0x0001c40304005986 */ /* 0x0001e2000c101924 */
[----:B------:R-:W-:-:S03]  /*15900*/  ISETP.GT.AND P5, PT, R0, 0x79, P3 ;  /* 0x000000790000780c */ /* 0x000fc60001fa4270 */
[----:B------:R-:W-:Y:S01]  /*15910*/  @P0 STG.E desc[UR36][R6.64+0x1c0], R15 ;  /* 0x0001c00f06000986 */ /* 0x000fe2000c101924 */
[C---:B------:R-:W-:Y:S01]  /*15920*/  ISETP.GT.AND P0, PT, R0.reuse, 0x78, P2 ;  /* 0x000000780000780c */ /* 0x040fe20001704270 */
[-C--:B--2---:R-:W-:Y:S02]  /*15930*/  FMUL R13, R213, R2.reuse ;  /* 0x00000002d50d7220 */ /* 0x084fe40000400000 */
[----:B------:R1:W-:Y:S01]  /*15940*/  @P1 STG.E desc[UR36][R6.64+0x1c4], R9 ;  /* 0x0001c40906001986 */ /* 0x0003e2000c101924 */
[----:B------:R-:W-:Y:S01]  /*15950*/  ISETP.GT.AND P1, PT, R0, 0x79, P2 ;  /* 0x000000790000780c */ /* 0x000fe20001724270 */
[-C--:B------:R-:W-:Y:S02]  /*15960*/  FMUL R19, R212, R2.reuse ;  /* 0x00000002d4137220 */ /* 0x080fe40000400000 */
[----:B------:R2:W-:Y:S01]  /*15970*/  @P4 STG.E desc[UR36][R4.64+0x1e0], R11 ;  /* 0x0001e00b04004986 */ /* 0x0005e2000c101924 */
[----:B------:R-:W-:Y:S01]  /*15980*/  ISETP.GT.AND P4, PT, R0, 0x80, P3 ;  /* 0x000000800000780c */ /* 0x000fe20001f84270 */
[----:B0-----:R-:W-:Y:S01]  /*15990*/  FMUL R3, R211, R2 ;  /* 0x00000002d3037220 */ /* 0x001fe20000400000 */
[----:B------:R-:W-:-:S02]  /*159a0*/  F2FP.TF32.F32.PACK_B R13, R13 ;  /* 0x0000000dff0d723e */ /* 0x000fc400024050ff */
[----:B------:R-:W-:Y:S01]  /*159b0*/  F2FP.TF32.F32.PACK_B R19, R19 ;  /* 0x00000013ff13723e */ /* 0x000fe200024050ff */
[-C--:B-1----:R-:W-:Y:S01]  /*159c0*/  FMUL R9, R210, R2.reuse ;  /* 0x00000002d2097220 */ /* 0x082fe20000400000 */
        /* <DEDUP_REMOVED lines=204> */
[----:B------:R-:W-:Y:S01]  /*16690*/  ISETP.GT.AND P6, PT, R0, 0xe9, P3 ;  /* 0x000000e90000780c */ /* 0x000fe20001fc4270 */
[-C--:B0-----:R-:W-:Y:S01]  /*166a0*/  FMUL R13, R159, R2.reuse ;  /* 0x000000029f0d7220 */ /* 0x081fe20000400000 */
[----:B------:R-:W-:Y:S01]  /*166b0*/  F2FP.TF32.F32.PACK_B R11, R11 ;  /* 0x0000000bff0b723e */ /* 0x000fe200024050ff */
[-C--:B-1----:R-:W-:Y:S01]  /*166c0*/  FMUL R3, R157, R2.reuse ;  /* 0x000000029d037220 */ /* 0x082fe20000400000 */
[----:B------:R-:W-:Y:S01]  /*166d0*/  F2FP.TF32.F32.PACK_B R15, R15 ;  /* 0x0000000fff0f723e */ /* 0x000fe200024050ff */
[----:B--2---:R-:W-:Y:S01]  /*166e0*/  FMUL R9, R156, R2 ;  /* 0x000000029c097220 */ /* 0x004fe20000400000 */
[----:B------:R-:W-:Y:S02]  /*166f0*/  F2FP.TF32.F32.PACK_B R13, R13 ;  /* 0x0000000dff0d723e */ /* 0x000fe400024050ff */
[----:B------:R-:W-:Y:S01]  /*16700*/  F2FP.TF32.F32.PACK_B R3, R3 ;  /* 0x00000003ff03723e */ /* 0x000fe200024050ff */
[----:B------:R0:W-:Y:S01]  /*16710*/  @P5 STG.E desc[UR36][R4.64+0x384], R11 ;  /* 0x0003840b04005986 */ /* 0x0001e2000c101924 */
[----:B------:R-:W-:-:S03]  /*16720*/  F2FP.TF32.F32.PACK_B R9, R9 ;  /* 0x00000009ff09723e */ /* 0x000fc600024050ff */
[----:B------:R-:W-:Y:S01]  /*16730*/  @P0 STG.E desc[UR36][R6.64+0x380], R15 ;  /* 0x0003800f06000986 */ /* 0x000fe2000c101924 */
[----:B------:R-:W-:-:S03]  /*16740*/  ISETP.GT.AND P0, PT, R0, 0xe8, P2 ;  /* 0x000000e80000780c */ /* 0x000fc60001704270 */
[----:B------:R1:W-:Y:S01]  /*16750*/  @P1 STG.E desc[UR36][R6.64+0x384], R13 ;  /* 0x0003840d06001986 */ /* 0x0003e2000c101924 */
[----:B------:R-:W-:-:S03]  /*16760*/  ISETP.GT.AND P5, PT, R0, 0xe9, P2 ;  /* 0x000000e90000780c */ /* 0x000fc600017a4270 */
[----:B------:R2:W-:Y:S01]  /*16770*/  @P4 STG.E desc[UR36][R4.64+0x3a0], R3 ;  /* 0x0003a00304004986 */ /* 0x0005e2000c101924 */
[-C--:B------:R-:W-:Y:S01]  /*16780*/  FMUL R19, R155, R2.reuse ;  /* 0x000000029b137220 */ /* 0x080fe20000400000 */
[C---:B------:R-:W-:Y:S02]  /*16790*/  ISETP.GT.AND P4, PT, R0.reuse, 0xf1, P3 ;  /* 0x000000f10000780c */ /* 0x040fe40001f84270 */
[----:B------:R3:W-:Y:S01]  /*167a0*/  @P6 STG.E desc[UR36][R4.64+0x3a4], R9 ;  /* 0x0003a40904006986 */ /* 0x0007e2000c101924 */
[----:B------:R-:W-:Y:S01]  /*167b0*/  ISETP.GT.AND P6, PT, R0, 0xf0, P3 ;  /* 0x000000f00000780c */ /* 0x000fe20001fc4270 */
[-C--:B0-----:R-:W-:Y:S01]  /*167c0*/  FMUL R11, R154, R2.reuse ;  /* 0x000000029a0b7220 */ /* 0x081fe20000400000 */
[-C--:B-1----:R-:W-:Y:S01]  /*167d0*/  FMUL R13, R153, R2.reuse ;  /* 0x00000002990d7220 */ /* 0x082fe20000400000 */
[----:B------:R-:W-:Y:S01]  /*167e0*/  F2FP.TF32.F32.PACK_B R19, R19 ;  /* 0x00000013ff13723e */ /* 0x000fe200024050ff */
[----:B--2---:R-:W-:Y:S02]  /*167f0*/  FMUL R3, R23, R2 ;  /* 0x0000000217037220 */ /* 0x004fe40000400000 */
[----:B------:R-:W-:-:S02]  /*16800*/  F2FP.TF32.F32.PACK_B R11, R11 ;  /* 0x0000000bff0b723e */ /* 0x000fc400024050ff */
[----:B------:R-:W-:Y:S02]  /*16810*/  F2FP.TF32.F32.PACK_B R13, R13 ;  /* 0x0000000dff0d723e */ /* 0x000fe400024050ff */
[----:B------:R-:W-:Y:S01]  /*16820*/  F2FP.TF32.F32.PACK_B R3, R3 ;  /* 0x00000003ff03723e */ /* 0x000fe200024050ff */
[----:B------:R0:W-:Y:S04]  /*16830*/  @P0 STG.E desc[UR36][R6.64+0x3a0], R19 ;  /* 0x0003a01306000986 */ /* 0x0001e8000c101924 */
[----:B------:R1:W-:Y:S04]  /*16840*/  @P5 STG.E desc[UR36][R6.64+0x3a4], R11 ;  /* 0x0003a40b06005986 */ /* 0x0003e8000c101924 */
[----:B------:R-:W-:Y:S01]  /*16850*/  @P6 STG.E desc[UR36][R4.64+0x3c0], R13 ;  /* 0x0003c00d04006986 */ /* 0x000fe2000c101924 */
[----:B------:R-:W-:-:S03]  /*16860*/  ISETP.GT.AND P6, PT, R0, 0xf0, P2 ;  /* 0x000000f00000780c */ /* 0x000fc600017c4270 */
[----:B------:R2:W-:Y:S01]  /*16870*/  @P4 STG.E desc[UR36][R4.64+0x3c4], R3 ;  /* 0x0003c40304004986 */ /* 0x0005e2000c101924 */
[C---:B------:R-:W-:Y:S02]  /*16880*/  ISETP.GT.AND P4, PT, R0.reuse, 0xf8, P3 ;  /* 0x000000f80000780c */ /* 0x040fe40001f84270 */
[C---:B------:R-:W-:Y:S02]  /*16890*/  ISETP.GT.AND P3, PT, R0.reuse, 0xf9, P3 ;  /* 0x000000f90000780c */ /* 0x040fe40001f64270 */
[----:B------:R-:W-:Y:S01]  /*168a0*/  ISETP.GT.AND P5, PT, R0, 0xf1, P2 ;  /* 0x000000f10000780c */ /* 0x000fe200017a4270 */
[-C--:B---3--:R-:W-:Y:S01]  /*168b0*/  FMUL R9, R22, R2.reuse ;  /* 0x0000000216097220 */ /* 0x088fe20000400000 */
[-C--:B------:R-:W-:Y:S01]  /*168c0*/  FMUL R15, R21, R2.reuse ;  /* 0x00000002150f7220 */ /* 0x080fe20000400000 */
[-C--:B0-----:R-:W-:Y:S01]  /*168d0*/  FMUL R19, R20, R2.reuse ;  /* 0x0000000214137220 */ /* 0x081fe20000400000 */
[----:B------:R-:W-:Y:S01]  /*168e0*/  FMUL R21, R18, R2 ;  /* 0x0000000212157220 */ /* 0x000fe20000400000 */
[----:B------:R-:W-:Y:S01]  /*168f0*/  USHF.L.U32 UR12, UR8, 0x9, URZ ;  /* 0x00000009080c7899 */ /* 0x000fe2000800063f */
[----:B------:R-:W-:-:S02]  /*16900*/  F2FP.TF32.F32.PACK_B R9, R9 ;  /* 0x00000009ff09723e */ /* 0x000fc400024050ff */
[----:B------:R-:W-:Y:S01]  /*16910*/  F2FP.TF32.F32.PACK_B R15, R15 ;  /* 0x0000000fff0f723e */ /* 0x000fe200024050ff */
[----:B------:R-:W-:Y:S01]  /*16920*/  USHF.L.U64.HI UR11, UR8, 0x9, UR9 ;  /* 0x00000009080b7899 */ /* 0x000fe20008010209 */
[----:B------:R-:W-:Y:S01]  /*16930*/  F2FP.TF32.F32.PACK_B R19, R19 ;  /* 0x00000013ff13723e */ /* 0x000fe200024050ff */
[----:B------:R-:W-:Y:S01]  /*16940*/  @P3 IMAD.MOV.U32 R10, RZ, RZ, R4 ;  /* 0x000000ffff0a3224 */ /* 0x000fe200078e0004 */
[----:B------:R-:W-:Y:S01]  /*16950*/  F2FP.TF32.F32.PACK_B R21, R21 ;  /* 0x00000015ff15723e */ /* 0x000fe200024050ff */
[----:B-1----:R-:W-:Y:S01]  /*16960*/  @P3 IMAD.MOV.U32 R11, RZ, RZ, R5 ;  /* 0x000000ffff0b3224 */ /* 0x002fe200078e0005 */
[----:B------:R0:W-:Y:S01]  /*16970*/  @P6 STG.E desc[UR36][R6.64+0x3c0], R9 ;  /* 0x0003c00906006986 */ /* 0x0001e2000c101924 */
[----:B--2---:R-:W-:-:S03]  /*16980*/  IMAD.U32 R3, RZ, RZ, UR12 ;  /* 0x0000000cff037e24 */ /* 0x004fc6000f8e00ff */
[----:B------:R-:W-:Y:S01]  /*16990*/  @P5 STG.E desc[UR36][R6.64+0x3c4], R15 ;  /* 0x0003c40f06005986 */ /* 0x000fe2000c101924 */
[----:B------:R-:W-:-:S03]  /*169a0*/  ISETP.GT.AND P1, PT, R158, 0x80, PT ;  /* 0x000000809e00780c */ /* 0x000fc60003f24270 */
[----:B------:R1:W-:Y:S01]  /*169b0*/  @P4 STG.E desc[UR36][R4.64+0x3e0], R19 ;  /* 0x0003e01304004986 */ /* 0x0003e2000c101924 */
[C---:B------:R-:W-:Y:S02]  /*169c0*/  ISETP.GT.AND P4, PT, R0.reuse, 0xf8, P2 ;  /* 0x000000f80000780c */ /* 0x040fe40001784270 */
[----:B------:R-:W-:Y:S01]  /*169d0*/  ISETP.GT.AND P2, PT, R0, 0xf9, P2 ;  /* 0x000000f90000780c */ /* 0x000fe20001744270 */
[----:B------:R2:W-:Y:S01]  /*169e0*/  @P3 STG.E desc[UR36][R10.64+0x3e4], R21 ;  /* 0x0003e4150a003986 */ /* 0x0005e2000c101924 */
[----:B0-----:R-:W-:Y:S01]  /*169f0*/  IMAD.U32 R9, RZ, RZ, UR11 ;  /* 0x0000000bff097e24 */ /* 0x001fe2000f8e00ff */
[----:B------:R-:W-:Y:S01]  /*16a00*/  IADD3 R8, P3, P6, R4, UR5, R3 ;  /* 0x0000000504087c10 */ /* 0x000fe2000fe7e003 */
[-C--:B------:R-:W-:Y:S01]  /*16a10*/  FMUL R23, R14, R2.reuse ;  /* 0x000000020e177220 */ /* 0x080fe20000400000 */
[-C--:B------:R-:W-:Y:S01]  /*16a20*/  FMUL R13, R12, R2.reuse ;  /* 0x000000020c0d7220 */ /* 0x080fe20000400000 */
[----:B------:R-:W-:Y:S02]  /*16a30*/  ISETP.GT.AND P5, PT, R0, RZ, P1 ;  /* 0x000000ff0000720c */ /* 0x000fe40000fa4270 */
[----:B------:R-:W-:Y:S01]  /*16a40*/  IADD3.X R9, R5, UR4, R9, P3, P6 ;  /* 0x0000000405097c10 */ /* 0x000fe20009fec409 */
[----:B------:R-:W-:Y:S01]  /*16a50*/  FMUL R3, R24, R2 ;  /* 0x0000000218037220 */ /* 0x000fe20000400000 */
[----:B------:R-:W-:-:S02]  /*16a60*/  ISETP.GT.AND P3, PT, R0, 0x1, P1 ;  /* 0x000000010000780c */ /* 0x000fc40000f64270 */
[----:B------:R-:W-:Y:S01]  /*16a70*/  F2FP.TF32.F32.PACK_B R23, R23 ;  /* 0x00000017ff17723e */ /* 0x000fe200024050ff */
[----:B------:R-:W-:Y:S01]  /*16a80*/  FMUL R25, R25, R2 ;  /* 0x0000000219197220 */ /* 0x000fe20000400000 */
[----:B-1----:R-:W-:Y:S02]  /*16a90*/  IADD3 R4, P6, R4, UR12, RZ ;  /* 0x0000000c04047c10 */ /* 0x002fe4000ffde0ff */
[----:B------:R-:W-:Y:S02]  /*16aa0*/  F2FP.TF32.F32.PACK_B R13, R13 ;  /* 0x0000000dff0d723e */ /* 0x000fe400024050ff */
[----:B------:R-:W-:Y:S01]  /*16ab0*/  ISETP.GT.AND P0, PT, R158, 0x88, PT ;  /* 0x000000889e00780c */ /* 0x000fe20003f04270 */
[----:B------:R-:W-:Y:S01]  /*16ac0*/  @P4 STG.E desc[UR36][R6.64+0x3e0], R23 ;  /* 0x0003e01706004986 */ /* 0x000fe2000c101924 */
[----:B------:R-:W-:Y:S02]  /*16ad0*/  IADD3.X R5, R5, UR11, RZ, P6, !PT ;  /* 0x0000000b05057c10 */ /* 0x000fe4000b7fe4ff */
[----:B------:R-:W-:Y:S01]  /*16ae0*/  F2FP.TF32.F32.PACK_B R3, R3 ;  /* 0x00000003ff03723e */ /* 0x000fe200024050ff */
[----:B------:R-:W-:Y:S01]  /*16af0*/  @P2 STG.E desc[UR36][R6.64+0x3e4], R13 ;  /* 0x0003e40d06002986 */ /* 0x000fe2000c101924 */
[----:B------:R-:W-:-:S02]  /*16b00*/  F2FP.TF32.F32.PACK_B R25, R25 ;  /* 0x00000019ff19723e */ /* 0x000fc400024050ff */
[----:B------:R-:W-:Y:S01]  /*16b10*/  ISETP.GT.AND P2, PT, R0, RZ, P0 ;  /* 0x000000ff0000720c */ /* 0x000fe20000744270 */
[----:B------:R0:W-:Y:S01]  /*16b20*/  @P5 STG.E desc[UR36][R4.64], R3 ;  /* 0x0000000304005986 */ /* 0x0001e2000c101924 */
[-C--:B------:R-:W-:Y:S01]  /*16b30*/  FMUL R15, R26, R2.reuse ;  /* 0x000000021a0f7220 */ /* 0x080fe20000400000 */
[----:B------:R-:W-:Y:S02]  /*16b40*/  ISETP.GT.AND P4, PT, R0, 0x1, P0 ;  /* 0x000000010000780c */ /* 0x000fe40000784270 */
[----:B--2---:R-:W-:Y:S01]  /*16b50*/  IADD3 R10, P5, R4, UR5, RZ ;  /* 0x00000005040a7c10 */ /* 0x004fe2000ffbe0ff */
[----:B------:R-:W-:Y:S01]  /*16b60*/  @P3 STG.E desc[UR36][R4.64+0x4], R25 ;  /* 0x0000041904003986 */ /* 0x000fe2000c101924 */
[----:B------:R-:W-:Y:S01]  /*16b70*/  ISETP.GT.AND P3, PT, R0, 0x8, P1 ;  /* 0x000000080000780c */ /* 0x000fe20000f64270 */
[-C--:B------:R-:W-:Y:S01]  /*16b80*/  FMUL R27, R27, R2.reuse ;  /* 0x000000021b1b7220 */ /* 0x080fe20000400000 */
[----:B------:R-:W-:Y:S02]  /*16b90*/  F2FP.TF32.F32.PACK_B R15, R15 ;  /* 0x0000000fff0f723e */ /* 0x000fe400024050ff */
[----:B------:R-:W-:Y:S01]  /*16ba0*/  IADD3.X R11, R5, UR4, RZ, P5, !PT ;  /* 0x00000004050b7c10 */ /* 0x000fe2000affe4ff */
[----:B0-----:R-:W-:Y:S01]  /*16bb0*/  FMUL R3, R28, R2 ;  /* 0x000000021c037220 */ /* 0x001fe20000400000 */
[----:B------:R-:W-:-:S02]  /*16bc0*/  F2FP.TF32.F32.PACK_B R27, R27 ;  /* 0x0000001bff1b723e */ /* 0x000fc400024050ff */
[C---:B------:R-:W-:Y:S01]  /*16bd0*/  ISETP.GT.AND P5, PT, R0.reuse, 0x9, P1 ;  /* 0x000000090000780c */ /* 0x040fe20000fa4270 */
[----:B------:R-:W-:Y:S01]  /*16be0*/  @P2 STG.E desc[UR36][R10.64], R15 ;  /* 0x0000000f0a002986 */ /* 0x000fe2000c101924 */
[----:B------:R-:W-:Y:S02]  /*16bf0*/  F2FP.TF32.F32.PACK_B R3, R3 ;  /* 0x00000003ff03723e */ /* 0x000fe400024050ff */
[----:B------:R-:W-:Y:S01]  /*16c00*/  ISETP.GT.AND P2, PT, R0, 0x8, P0 ;  /* 0x000000080000780c */ /* 0x000fe20000744270 */
[-C--:B------:R-:W-:Y:S01]  /*16c10*/  FMUL R29, R29, R2.reuse ;  /* 0x000000021d1d7220 */ /* 0x080fe20000400000 */
[----:B------:R0:W-:Y:S01]  /*16c20*/  @P4 STG.E desc[UR36][R10.64+0x4], R27 ;  /* 0x0000041b0a004986 */ /* 0x0001e2000c101924 */
[----:B------:R-:W-:Y:S01]  /*16c30*/  FMUL R13, R30, R2 ;  /* 0x000000021e0d7220 */ /* 0x000fe20000400000 */
[----:B------:R-:W-:Y:S02]  /*16c40*/  IADD3 R6, P4, R4, UR5, RZ ;  /* 0x0000000504067c10 */ /* 0x000fe4000ff9e0ff */
[----:B------:R1:W-:Y:S01]  /*16c50*/  @P3 STG.E desc[UR36][R4.64+0x20], R3 ;  /* 0x0000200304003986 */ /* 0x0003e2000c101924 */
[----:B------:R-:W-:-:S02]  /*16c60*/  ISETP.GT.AND P3, PT, R0, 0x9, P0 ;  /* 0x000000090000780c */ /* 0x000fc40000764270 */
[----:B------:R-:W-:Y:S01]  /*16c70*/  F2FP.TF32.F32.PACK_B R29, R29 ;  /* 0x0000001dff1d723e */ /* 0x000fe200024050ff */
[----:B------:R-:W-:Y:S01]  /*16c80*/  FMUL R31, R31, R2 ;  /* 0x000000021f1f7220 */ /* 0x000fe20000400000 */
[----:B------:R-:W-:Y:S02]  /*16c90*/  F2FP.TF32.F32.PACK_B R13, R13 ;  /* 0x0000000dff0d723e */ /* 0x000fe400024050ff */
[----:B------:R-:W-:Y:S01]  /*16ca0*/  IADD3.X R7, R5, UR4, RZ, P4, !PT ;  /* 0x0000000405077c10 */ /* 0x000fe2000a7fe4ff */
[----:B------:R-:W-:Y:S01]  /*16cb0*/  @P5 STG.E desc[UR36][R4.64+0x24], R29 ;  /* 0x0000241d04005986 */ /* 0x000fe2000c101924 */
[----:B------:R-:W-:-:S03]  /*16cc0*/  F2FP.TF32.F32.PACK_B R31, R31 ;  /* 0x0000001fff1f723e */ /* 0x000fc600024050ff */
[----:B------:R2:W-:Y:S01]  /*16cd0*/  @P2 STG.E desc[UR36][R6.64+0x20], R13 ;  /* 0x0000200d06002986 */ /* 0x0005e2000c101924 */
[C---:B------:R-:W-:Y:S02]  /*16ce0*/  ISETP.GT.AND P2, PT, R0.reuse, 0x10, P0 ;  /* 0x000000100000780c */ /* 0x040fe40000744270 */
[C---:B------:R-:W-:Y:S01]  /*16cf0*/  ISETP.GT.AND P4, PT, R0.reuse, 0x10, P1 ;  /* 0x000000100000780c */ /* 0x040fe20000f84270 */
[----:B------:R-:W-:Y:S01]  /*16d00*/  @P3 STG.E desc[UR36][R8.64+0x24], R31 ;  /* 0x0000241f08003986 */ /* 0x000fe2000c101924 */
[----:B------:R-:W-:Y:S01]  /*16d10*/  ISETP.GT.AND P5, PT, R0, 0x11, P1 ;  /* 0x000000110000780c */ /* 0x000fe20000fa4270 */
[-C--:B0-----:R-:W-:Y:S01]  /*16d20*/  FMUL R11, R32, R2.reuse ;  /* 0x00000002200b7220 */ /* 0x081fe20000400000 */
[----:B------:R-:W-:Y:S01]  /*16d30*/  ISETP.GT.AND P3, PT, R0, 0x11, P0 ;  /* 0x000000110000780c */ /* 0x000fe20000764270 */
[-C--:B------:R-:W-:Y:S01]  /*16d40*/  FMUL R33, R33, R2.reuse ;  /* 0x0000000221217220 */ /* 0x080fe20000400000 */
[----:B-1----:R-:W-:Y:S02]  /*16d50*/  FMUL R3, R34, R2 ;  /* 0x0000000222037220 */ /* 0x002fe40000400000 */
[----:B------:R-:W-:-:S02]  /*16d60*/  F2FP.TF32.F32.PACK_B R11, R11 ;  /* 0x0000000bff0b723e */ /* 0x000fc400024050ff */
[----:B------:R-:W-:Y:S01]  /*16d70*/  F2FP.TF32.F32.PACK_B R33, R33 ;  /* 0x00000021ff21723e */ /* 0x000fe200024050ff */
[----:B--2---:R-:W-:Y:S01]  /*16d80*/  @P2 IMAD.MOV.U32 R6, RZ, RZ, R8 ;  /* 0x000000ffff062224 */ /* 0x004fe200078e0008 */
[----:B------:R-:W-:Y:S01]  /*16d90*/  F2FP.TF32.F32.PACK_B R3, R3 ;  /* 0x00000003ff03723e */ /* 0x000fe200024050ff */
[----:B------:R-:W-:Y:S02]  /*16da0*/  @P2 IMAD.MOV.U32 R7, RZ, RZ, R9 ;  /* 0x000000ffff072224 */ /* 0x000fe400078e0009 */
[----:B------:R-:W-:Y:S01]  /*16db0*/  FMUL R35, R35, R2 ;  /* 0x0000000223237220 */ /* 0x000fe20000400000 */
[----:B------:R-:W-:Y:S04]  /*16dc0*/  @P4 STG.E desc[UR36][R4.64+0x40], R11 ;  /* 0x0000400b04004986 */ /* 0x000fe8000c101924 */
[----:B------:R-:W-:Y:S01]  /*16dd0*/  @P5 STG.E desc[UR36][R4.64+0x44], R33 ;  /* 0x0000442104005986 */ /* 0x000fe2000c101924 */
[----:B------:R-:W-:-:S03]  /*16de0*/  F2FP.TF32.F32.PACK_B R35, R35 ;  /* 0x00000023ff23723e */ /* 0x000fc600024050ff */
[----:B------:R0:W-:Y:S01]  /*16df0*/  @P2 STG.E desc[UR36][R6.64+0x40], R3 ;  /* 0x0000400306002986 */ /* 0x0001e2000c101924 */
[C---:B------:R-:W-:Y:S02]  /*16e00*/  ISETP.GT.AND P2, PT, R0.reuse, 0x18, P0 ;  /* 0x000000180000780c */ /* 0x040fe40000744270 */
[C---:B------:R-:W-:Y:S02]  /*16e10*/  ISETP.GT.AND P4, PT, R0.reuse, 0x18, P1 ;  /* 0x000000180000780c */ /* 0x040fe40000f84270 */
[----:B------:R-:W-:Y:S01]  /*16e20*/  ISETP.GT.AND P5, PT, R0, 0x19, P1 ;  /* 0x000000190000780c */ /* 0x000fe20000fa4270 */
[----:B0-----:R-:W-:Y:S02]  /*16e30*/  @P3 IMAD.MOV.U32 R6, RZ, RZ, R8 ;  /* 0x000000ffff063224 */ /* 0x001fe400078e0008 */
[----:B------:R-:W-:Y:S02]  /*16e40*/  @P3 IMAD.MOV.U32 R7, RZ, RZ, R9 ;  /* 0x000000ffff073224 */ /* 0x000fe400078e0009 */
[-C--:B------:R-:W-:Y:S01]  /*16e50*/  FMUL R13, R36, R2.reuse ;  /* 0x00000002240d7220 */ /* 0x080fe20000400000 */
[----:B------:R-:W-:-:S02]  /*16e60*/  FMUL R37, R37, R2 ;  /* 0x0000000225257220 */ /* 0x000fc40000400000 */
[----:B------:R0:W-:Y:S01]  /*16e70*/  @P3 STG.E desc[UR36][R6.64+0x44], R35 ;  /* 0x0000442306003986 */ /* 0x0001e2000c101924 */
[----:B------:R-:W-:Y:S01]  /*16e80*/  ISETP.GT.AND P3, PT, R0, 0x19, P0 ;  /* 0x000000190000780c */ /* 0x000fe20000764270 */
[-C--:B------:R-:W-:Y:S01]  /*16e90*/  FMUL R11, R38, R2.reuse ;  /* 0x00000002260b7220 */ /* 0x080fe20000400000 */
[----:B------:R-:W-:Y:S02]  /*16ea0*/  F2FP.TF32.F32.PACK_B R13, R13 ;  /* 0x0000000dff0d723e */ /* 0x000fe400024050ff */
[----:B------:R-:W-:Y:S01]  /*16eb0*/  F2FP.TF32.F32.PACK_B R37, R37 ;  /* 0x00000025ff25723e */ /* 0x000fe200024050ff */
[----:B------:R-:W-:Y:S01]  /*16ec0*/  FMUL R39, R39, R2 ;  /* 0x0000000227277220 */ /* 0x000fe20000400000 */
[----:B------:R-:W-:Y:S01]  /*16ed0*/  F2FP.TF32.F32.PACK_B R11, R11 ;  /* 0x0000000bff0b723e */ /* 0x000fe200024050ff */
[----:B------:R-:W-:Y:S01]  /*16ee0*/  @P4 STG.E desc[UR36][R4.64+0x60], R13 ;  /* 0x0000600d04004986 */ /* 0x000fe2000c101924 */
[----:B0-----:R-:W-:Y:S01]  /*16ef0*/  @P2 IMAD.MOV.U32 R6, RZ, RZ, R8 ;  /* 0x000000ffff062224 */ /* 0x001fe200078e0008 */
[----:B------:R-:W-:-:S02]  /*16f00*/  @P2 MOV R7, R9 ;  /* 0x0000000900072202 */ /* 0x000fc40000000f00 */
        /* <DEDUP_REMOVED lines=18> */
[----:B0-----:R-:W-:Y:S02]  /*17030*/  @P2 IMAD.MOV.U32 R6, RZ, RZ, R8 ;  /* 0x000000ffff062224 */ /* 0x001fe400078e0008 */
[----:B------:R-:W-:Y:S01]  /*17040*/  @P2 IMAD.MOV.U32 R7, RZ, RZ, R9 ;  /* 0x000000ffff072224 */ /* 0x000fe200078e0009 */
        /* <DEDUP_REMOVED lines=45> */
[----:B------:R-:W-:Y:S02]  /*17320*/  ISETP.GT.AND P5, PT, R0, 0x39, P1 ;  /* 0x000000390000780c */ /* 0x000fe40000fa4270 */
[----:B0-----:R-:W-:Y:S01]  /*17330*/  @P3 MOV R6, R8 ;  /* 0x0000000800063202 */ /* 0x001fe20000000f00 */
        /* <DEDUP_REMOVED lines=59> */
[----:B0-----:R-:W-:Y:S01]  /*176f0*/  @P3 IMAD.MOV.U32 R6, RZ, RZ, R8 ;  /* 0x000000ffff063224 */ /* 0x001fe200078e0008 */
[----:B------:R-:W-:Y:S01]  /*17700*/  @P3 MOV R7, R9 ;  /* 0x0000000900073202 */ /* 0x000fe20000000f00 */
[-C--:B------:R-:W-:Y:S01]  /*17710*/  FMUL R3, R64, R2.reuse ;  /* 0x0000000240037220 */ /* 0x080fe20000400000 */
[----:B------:R-:W-:-:S03]  /*17720*/  FMUL R65, R65, R2 ;  /* 0x0000000241417220 */ /* 0x000fc60000400000 */
        /* <DEDUP_REMOVED lines=68> */
[----:B0-----:R-:W-:Y:S01]  /*17b70*/  @P2 MOV R6, R8 ;  /* 0x0000000800062202 */ /* 0x001fe20000000f00 */
[----:B------:R-:W-:-:S02]  /*17b80*/  @P2 IMAD.MOV.U32 R7, RZ, RZ, R9 ;  /* 0x000000ffff072224 */ /* 0x000fc400078e0009 */
        /* <DEDUP_REMOVED lines=206> */
[-C--:B------:R-:W-:Y:S01]  /*18870*/  FMUL R13, R120, R2.reuse ;  /* 0x00000002780d7220 */ /* 0x080fe20000400000 */
[----:B0-----:R-:W-:Y:S02]  /*18880*/  @P3 IMAD.MOV.U32 R6, RZ, RZ, R8 ;  /* 0x000000ffff063224 */ /* 0x001fe400078e0008 */
[----:B------:R-:W-:Y:S02]  /*18890*/  @P3 IMAD.MOV.U32 R7, RZ, RZ, R9 ;  /* 0x000000ffff073224 */ /* 0x000fe400078e0009 */
[-C--:B------:R-:W-:Y:S01]  /*188a0*/  FMUL R121, R121, R2.reuse ;  /* 0x0000000279797220 */ /* 0x080fe20000400000 */
[----:B------:R-:W-:-:S02]  /*188b0*/  FMUL R11, R122, R2 ;  /* 0x000000027a0b7220 */ /* 0x000fc40000400000 */
[----:B------:R0:W-:Y:S01]  /*188c0*/  @P3 STG.E desc[UR36][R6.64+0x2e4], R119 ;  /* 0x0002e47706003986 */ /* 0x0001e2000c101924 */
[C---:B------:R-:W-:Y:S02]  /*188d0*/  ISETP.GT.AND P3, PT, R0.reuse, 0xc1, P0 ;  /* 0x000000c10000780c */ /* 0x040fe40000764270 */
[----:B------:R-:W-:Y:S02]  /*188e0*/  F2FP.TF32.F32.PACK_B R13, R13 ;  /* 0x0000000dff0d723e */ /* 0x000fe400024050ff */
[----:B------:R-:W-:Y:S01]  /*188f0*/  F2FP.TF32.F32.PACK_B R121, R121 ;  /* 0x00000079ff79723e */ /* 0x000fe200024050ff */
[-C--:B------:R-:W-:Y:S01]  /*18900*/  FMUL R123, R123, R2.reuse ;  /* 0x000000027b7b7220 */ /* 0x080fe20000400000 */
[----:B------:R-:W-:Y:S01]  /*18910*/  F2FP.TF32.F32.PACK_B R11, R11 ;  /* 0x0000000bff0b723e */ /* 0x000fe200024050ff */
[----:B------:R-:W-:Y:S01]  /*18920*/  @P4 STG.E desc[UR36][R4.64+0x300], R13 ;  /* 0x0003000d04004986 */ /* 0x000fe2000c101924 */
[----:B0-----:R-:W-:Y:S02]  /*18930*/  @P2 IMAD.MOV.U32 R6, RZ, RZ, R8 ;  /* 0x000000ffff062224 */ /* 0x001fe400078e0008 */
[----:B------:R-:W-:Y:S01]  /*18940*/  @P2 IMAD.MOV.U32 R7, RZ, RZ, R9 ;  /* 0x000000ffff072224 */ /* 0x000fe200078e0009 */
[----:B------:R-:W-:Y:S01]  /*18950*/  @P5 STG.E desc[UR36][R4.64+0x304], R121 ;  /* 0x0003047904005986 */ /* 0x000fe2000c101924 */
[----:B------:R-:W-:Y:S01]  /*18960*/  ISETP.GT.AND P4, PT, R0, 0xc8, P1 ;  /* 0x000000c80000780c */ /* 0x000fe20000f84270 */
[----:B------:R-:W-:Y:S01]  /*18970*/  FMUL R3, R124, R2 ;  /* 0x000000027c037220 */ /* 0x000fe20000400000 */
[----:B------:R-:W-:Y:S01]  /*18980*/  F2FP.TF32.F32.PACK_B R123, R123 ;  /* 0x0000007bff7b723e */ /* 0x000fe200024050ff */
[----:B------:R0:W-:Y:S01]  /*18990*/  @P2 STG.E desc[UR36][R6.64+0x300], R11 ;  /* 0x0003000b06002986 */ /* 0x0001e2000c101924 */
[----:B------:R-:W-:-:S02]  /*189a0*/  ISETP.GT.AND P2, PT, R0, 0xc8, P0 ;  /* 0x000000c80000780c */ /* 0x000fc40000744270 */
[----:B------:R-:W-:Y:S01]  /*189b0*/  ISETP.GT.AND P5, PT, R0, 0xc9, P1 ;  /* 0x000000c90000780c */ /* 0x000fe20000fa4270 */
[-C--:B------:R-:W-:Y:S01]  /*189c0*/  FMUL R125, R125, R2.reuse ;  /* 0x000000027d7d7220 */ /* 0x080fe20000400000 */
[----:B------:R-:W-:Y:S01]  /*189d0*/  F2FP.TF32.F32.PACK_B R3, R3 ;  /* 0x00000003ff03723e */ /* 0x000fe200024050ff */
[----:B0-----:R-:W-:Y:S02]  /*189e0*/  @P3 IMAD.MOV.U32 R6, RZ, RZ, R8 ;  /* 0x000000ffff063224 */ /* 0x001fe400078e0008 */
[----:B------:R-:W-:Y:S02]  /*189f0*/  @P3 IMAD.MOV.U32 R7, RZ, RZ, R9 ;  /* 0x000000ffff073224 */ /* 0x000fe400078e0009 */
[----:B------:R-:W-:-:S03]  /*18a00*/  FMUL R13, R126, R2 ;  /* 0x000000027e0d7220 */ /* 0x000fc60000400000 */
[----:B------:R0:W-:Y:S01]  /*18a10*/  @P3 STG.E desc[UR36][R6.64+0x304], R123 ;  /* 0x0003047b06003986 */ /* 0x0001e2000c101924 */
[C---:B------:R-:W-:Y:S02]  /*18a20*/  ISETP.GT.AND P3, PT, R0.reuse, 0xc9, P0 ;  /* 0x000000c90000780c */ /* 0x040fe40000764270 */
[----:B------:R-:W-:Y:S01]  /*18a30*/  F2FP.TF32.F32.PACK_B R125, R125 ;  /* 0x0000007dff7d723e */ /* 0x000fe200024050ff */
[----:B------:R-:W-:Y:S01]  /*18a40*/  @P4 STG.E desc[UR36][R4.64+0x320], R3 ;  /* 0x0003200304004986 */ /* 0x000fe2000c101924 */
[----:B------:R-:W-:Y:S01]  /*18a50*/  ISETP.GT.AND P4, PT, R0, 0xd0, P1 ;  /* 0x000000d00000780c */ /* 0x000fe20000f84270 */
[-C--:B------:R-:W-:Y:S01]  /*18a60*/  FMUL R127, R127, R2.reuse ;  /* 0x000000027f7f7220 */ /* 0x080fe20000400000 */
[----:B------:R-:W-:Y:S01]  /*18a70*/  F2FP.TF32.F32.PACK_B R13, R13 ;  /* 0x0000000dff0d723e */ /* 0x000fe200024050ff */
[----:B------:R-:W-:Y:S01]  /*18a80*/  FMUL R11, R128, R2 ;  /* 0x00000002800b7220 */ /* 0x000fe20000400000 */
[----:B0-----:R-:W-:Y:S02]  /*18a90*/  @P2 IMAD.MOV.U32 R6, RZ, RZ, R8 ;  /* 0x000000ffff062224 */ /* 0x001fe400078e0008 */
[----:B------:R-:W-:Y:S01]  /*18aa0*/  @P2 IMAD.MOV.U32 R7, RZ, RZ, R9 ;  /* 0x000000ffff072224 */ /* 0x000fe200078e0009 */
[----:B------:R-:W-:Y:S01]  /*18ab0*/  @P5 STG.E desc[UR36][R4.64+0x324], R125 ;  /* 0x0003247d04005986 */ /* 0x000fe2000c101924 */
[----:B------:R-:W-:-:S02]  /*18ac0*/  ISETP.GT.AND P5, PT, R0, 0xd1, P1 ;  /* 0x000000d10000780c */ /* 0x000fc40000fa4270 */
[----:B------:R-:W-:Y:S01]  /*18ad0*/  F2FP.TF32.F32.PACK_B R127, R127 ;  /* 0x0000007fff7f723e */ /* 0x000fe200024050ff */
[----:B------:R0:W-:Y:S01]  /*18ae0*/  @P2 STG.E desc[UR36][R6.64+0x320], R13 ;  /* 0x0003200d06002986 */ /* 0x0001e2000c101924 */
[----:B------:R-:W-:Y:S02]  /*18af0*/  F2FP.TF32.F32.PACK_B R11, R11 ;  /* 0x0000000bff0b723e */ /* 0x000fe400024050ff */
[----:B------:R-:W-:Y:S01]  /*18b00*/  ISETP.GT.AND P2, PT, R0, 0xd0, P0 ;  /* 0x000000d00000780c */ /* 0x000fe20000744270 */
[----:B------:R-:W-:Y:S01]  /*18b10*/  FMUL R129, R129, R2 ;  /* 0x0000000281817220 */ /* 0x000fe20000400000 */
[----:B0-----:R-:W-:Y:S02]  /*18b20*/  @P3 IMAD.MOV.U32 R6, RZ, RZ, R8 ;  /* 0x000000ffff063224 */ /* 0x001fe400078e0008 */
[----:B------:R-:W-:Y:S02]  /*18b30*/  @P3 IMAD.MOV.U32 R7, RZ, RZ, R9 ;  /* 0x000000ffff073224 */ /* 0x000fe400078e0009 */
[----:B------:R-:W-:-:S03]  /*18b40*/  F2FP.TF32.F32.PACK_B R129, R129 ;  /* 0x00000081ff81723e */ /* 0x000fc600024050ff */
[----:B------:R0:W-:Y:S01]  /*18b50*/  @P3 STG.E desc[UR36][R6.64+0x324], R127 ;  /* 0x0003247f06003986 */ /* 0x0001e2000c101924 */
[----:B------:R-:W-:-:S03]  /*18b60*/  FMUL R3, R130, R2 ;  /* 0x0000000282037220 */ /* 0x000fc60000400000 */
[----:B------:R1:W-:Y:S01]  /*18b70*/  @P4 STG.E desc[UR36][R4.64+0x340], R11 ;  /* 0x0003400b04004986 */ /* 0x0003e2000c101924 */
[C---:B------:R-:W-:Y:S02]  /*18b80*/  ISETP.GT.AND P4, PT, R0.reuse, 0xd1, P0 ;  /* 0x000000d10000780c */ /* 0x040fe40000784270 */
[C---:B------:R-:W-:Y:S01]  /*18b90*/  ISETP.GT.AND P3, PT, R0.reuse, 0xd8, P0 ;  /* 0x000000d80000780c */ /* 0x040fe20000764270 */
[----:B------:R-:W-:Y:S01]  /*18ba0*/  @P5 STG.E desc[UR36][R4.64+0x344], R129 ;  /* 0x0003448104005986 */ /* 0x000fe2000c101924 */
[----:B------:R-:W-:Y:S01]  /*18bb0*/  ISETP.GT.AND P5, PT, R0, 0xd8, P1 ;  /* 0x000000d80000780c */ /* 0x000fe20000fa4270 */
[----:B------:R-:W-:Y:S01]  /*18bc0*/  FMUL R131, R131, R2 ;  /* 0x0000000283837220 */ /* 0x000fe20000400000 */
[----:B------:R-:W-:Y:S01]  /*18bd0*/  F2FP.TF32.F32.PACK_B R3, R3 ;  /* 0x00000003ff03723e */ /* 0x000fe200024050ff */
[----:B0-----:R-:W-:Y:S01]  /*18be0*/  @P2 IMAD.MOV.U32 R7, RZ, RZ, R9 ;  /* 0x000000ffff072224 */ /* 0x001fe200078e0009 */
[----:B------:R-:W-:Y:S01]  /*18bf0*/  @P2 MOV R6, R8 ;  /* 0x0000000800062202 */ /* 0x000fe20000000f00 */
[-C--:B------:R-:W-:Y:S01]  /*18c00*/  FMUL R13, R132, R2.reuse ;  /* 0x00000002840d7220 */ /* 0x080fe20000400000 */
[----:B------:R-:W-:Y:S01]  /*18c10*/  ISETP.GT.AND P6, PT, R0, 0xd9, P1 ;  /* 0x000000d90000780c */ /* 0x000fe20000fc4270 */
[-C--:B------:R-:W-:Y:S01]  /*18c20*/  FMUL R133, R133, R2.reuse ;  /* 0x0000000285857220 */ /* 0x080fe20000400000 */
[----:B------:R-:W-:Y:S01]  /*18c30*/  F2FP.TF32.F32.PACK_B R131, R131 ;  /* 0x00000083ff83723e */ /* 0x000fe200024050ff */
[----:B------:R0:W-:Y:S01]  /*18c40*/  @P2 STG.E desc[UR36][R6.64+0x340], R3 ;  /* 0x0003400306002986 */ /* 0x0001e2000c101924 */
[----:B-1----:R-:W-:Y:S01]  /*18c50*/  FMUL R11, R134, R2 ;  /* 0x00000002860b7220 */ /* 0x002fe20000400000 */
[----:B------:R-:W-:-:S02]  /*18c60*/  F2FP.TF32.F32.PACK_B R13, R13 ;  /* 0x0000000dff0d723e */ /* 0x000fc400024050ff */
[----:B------:R-:W-:Y:S02]  /*18c70*/  ISETP.GT.AND P2, PT, R0, 0xd9, P0 ;  /* 0x000000d90000780c */ /* 0x000fe40000744270 */
[----:B------:R-:W-:Y:S01]  /*18c80*/  F2FP.TF32.F32.PACK_B R133, R133 ;  /* 0x00000085ff85723e */ /* 0x000fe200024050ff */
[----:B0-----:R-:W-:Y:S02]  /*18c90*/  @P4 IMAD.MOV.U32 R6, RZ, RZ, R8 ;  /* 0x000000ffff064224 */ /* 0x001fe400078e0008 */
[----:B------:R-:W-:Y:S01]  /*18ca0*/  @P4 IMAD.MOV.U32 R7, RZ, RZ, R9 ;  /* 0x000000ffff074224 */ /* 0x000fe200078e0009 */
[----:B------:R-:W-:-:S04]  /*18cb0*/  F2FP.TF32.F32.PACK_B R11, R11 ;  /* 0x0000000bff0b723e */ /* 0x000fc800024050ff */
[----:B------:R0:W-:Y:S01]  /*18cc0*/  @P4 STG.E desc[UR36][R6.64+0x344], R131 ;  /* 0x0003448306004986 */ /* 0x0001e2000c101924 */
[----:B------:R-:W-:-:S03]  /*18cd0*/  FMUL R135, R135, R2 ;  /* 0x0000000287877220 */ /* 0x000fc60000400000 */
[----:B------:R1:W-:Y:S01]  /*18ce0*/  @P5 STG.E desc[UR36][R4.64+0x360], R13 ;  /* 0x0003600d04005986 */ /* 0x0003e2000c101924 */
[----:B------:R-:W-:-:S03]  /*18cf0*/  ISETP.GT.AND P5, PT, R0, 0xe0, P0 ;  /* 0x000000e00000780c */ /* 0x000fc600007a4270 */
[----:B------:R-:W-:Y:S01]  /*18d00*/  @P6 STG.E desc[UR36][R4.64+0x364], R133 ;  /* 0x0003648504006986 */ /* 0x000fe2000c101924 */
[----:B0-----:R-:W-:Y:S02]  /*18d10*/  @P3 IMAD.MOV.U32 R6, RZ, RZ, R8 ;  /* 0x000000ffff063224 */ /* 0x001fe400078e0008 */
[----:B------:R-:W-:Y:S01]  /*18d20*/  @P3 IMAD.MOV.U32 R7, RZ, RZ, R9 ;  /* 0x000000ffff073224 */ /* 0x000fe200078e0009 */
[----:B------:R-:W-:-:S04]  /*18d30*/  ISETP.GT.AND P4, PT, R0, 0xe1, P1 ;  /* 0x000000e10000780c */ /* 0x000fc80000f84270 */
[----:B------:R0:W-:Y:S01]  /*18d40*/  @P3 STG.E desc[UR36][R6.64+0x360], R11 ;  /* 0x0003600b06003986 */ /* 0x0001e2000c101924 */
[----:B------:R-:W-:Y:S01]  /*18d50*/  ISETP.GT.AND P3, PT, R0, 0xe0, P1 ;  /* 0x000000e00000780c */ /* 0x000fe20000f64270 */
[-C--:B------:R-:W-:Y:S01]  /*18d60*/  FMUL R3, R136, R2.reuse ;  /* 0x0000000288037220 */ /* 0x080fe20000400000 */
[----:B------:R-:W-:Y:S01]  /*18d70*/  ISETP.GT.AND P6, PT, R0, 0xe1, P0 ;  /* 0x000000e10000780c */ /* 0x000fe200007c4270 */
[-C--:B------:R-:W-:Y:S01]  /*18d80*/  FMUL R137, R137, R2.reuse ;  /* 0x0000000289897220 */ /* 0x080fe20000400000 */
[----:B------:R-:W-:Y:S01]  /*18d90*/  F2FP.TF32.F32.PACK_B R135, R135 ;  /* 0x00000087ff87723e */ /* 0x000fe200024050ff */
[-C--:B-1----:R-:W-:Y:S01]  /*18da0*/  FMUL R13, R138, R2.reuse ;  /* 0x000000028a0d7220 */ /* 0x082fe20000400000 */
[----:B------:R-:W-:Y:S01]  /*18db0*/  F2FP.TF32.F32.PACK_B R3, R3 ;  /* 0x00000003ff03723e */ /* 0x000fe200024050ff */
[----:B0-----:R-:W-:Y:S02]  /*18dc0*/  @P2 IMAD.MOV.U32 R6, RZ, RZ, R8 ;  /* 0x000000ffff062224 */ /* 0x001fe400078e0008 */
[----:B------:R-:W-:Y:S01]  /*18dd0*/  @P2 IMAD.MOV.U32 R7, RZ, RZ, R9 ;  /* 0x000000ffff072224 */ /* 0x000fe200078e0009 */
[----:B------:R-:W-:Y:S01]  /*18de0*/  F2FP.TF32.F32.PACK_B R137, R137 ;  /* 0x00000089ff89723e */ /* 0x000fe200024050ff */
[----:B------:R-:W-:Y:S01]  /*18df0*/  FMUL R139, R139, R2 ;  /* 0x000000028b8b7220 */ /* 0x000fe20000400000 */
[----:B------:R-:W-:-:S02]  /*18e00*/  F2FP.TF32.F32.PACK_B R13, R13 ;  /* 0x0000000dff0d723e */ /* 0x000fc400024050ff */
[----:B------:R0:W-:Y:S02]  /*18e10*/  @P2 STG.E desc[UR36][R6.64+0x364], R135 ;  /* 0x0003648706002986 */ /* 0x0001e4000c101924 */
[----:B------:R-:W-:Y:S02]  /*18e20*/  F2FP.TF32.F32.PACK_B R139, R139 ;  /* 0x0000008bff8b723e */ /* 0x000fe400024050ff */
[----:B------:R-:W-:Y:S04]  /*18e30*/  @P3 STG.E desc[UR36][R4.64+0x380], R3 ;  /* 0x0003800304003986 */ /* 0x000fe8000c101924 */
[----:B------:R-:W-:Y:S01]  /*18e40*/  @P4 STG.E desc[UR36][R4.64+0x384], R137 ;  /* 0x0003848904004986 */ /* 0x000fe2000c101924 */
[----:B0-----:R-:W-:Y:S02]  /*18e50*/  @P5 IMAD.MOV.U32 R6, RZ, RZ, R8 ;  /* 0x000000ffff065224 */ /* 0x001fe400078e0008 */
[----:B------:R-:W-:-:S05]  /*18e60*/  @P5 IMAD.MOV.U32 R7, RZ, RZ, R9 ;  /* 0x000000ffff075224 */ /* 0x000fca00078e0009 */
[----:B------:R0:W-:Y:S01]  /*18e70*/  @P5 STG.E desc[UR36][R6.64+0x380], R13 ;  /* 0x0003800d06005986 */ /* 0x0001e2000c101924 */
[C---:B------:R-:W-:Y:S02]  /*18e80*/  ISETP.GT.AND P5, PT, R0.reuse, 0xe8, P0 ;  /* 0x000000e80000780c */ /* 0x040fe400007a4270 */
[C---:B------:R-:W-:Y:S01]  /*18e90*/  ISETP.GT.AND P2, PT, R0.reuse, 0xe8, P1 ;  /* 0x000000e80000780c */ /* 0x040fe20000f44270 */
[----:B0-----:R-:W-:Y:S02]  /*18ea0*/  @P6 IMAD.MOV.U32 R6, RZ, RZ, R8 ;  /* 0x000000ffff066224 */ /* 0x001fe400078e0008 */
[----:B------:R-:W-:Y:S01]  /*18eb0*/  @P6 IMAD.MOV.U32 R7, RZ, RZ, R9 ;  /* 0x000000ffff076224 */ /* 0x000fe200078e0009 */
[----:B------:R-:W-:-:S04]  /*18ec0*/  ISETP.GT.AND P3, PT, R0, 0xe9, P0 ;  /* 0x000000e90000780c */ /* 0x000fc80000764270 */
[----:B------:R0:W-:Y:S01]  /*18ed0*/  @P6 STG.E desc[UR36][R6.64+0x384], R139 ;  /* 0x0003848b06006986 */ /* 0x0001e2000c101924 */
[----:B------:R-:W-:Y:S01]  /*18ee0*/  ISETP.GT.AND P6, PT, R0, 0xe9, P1 ;  /* 0x000000e90000780c */ /* 0x000fe20000fc4270 */
[-C--:B------:R-:W-:Y:S01]  /*18ef0*/  FMUL R11, R140, R2.reuse ;  /* 0x000000028c0b7220 */ /* 0x080fe20000400000 */
[-C--:B------:R-:W-:Y:S01]  /*18f00*/  FMUL R141, R141, R2.reuse ;  /* 0x000000028d8d7220 */ /* 0x080fe20000400000 */
[-C--:B------:R-:W-:Y:S01]  /*18f10*/  FMUL R15, R142, R2.reuse ;  /* 0x000000028e0f7220 */ /* 0x080fe20000400000 */
[----:B------:R-:W-:Y:S02]  /*18f20*/  ISETP.GT.AND P4, PT, R0, 0xf0, P1 ;  /* 0x000000f00000780c */ /* 0x000fe40000f84270 */
[----:B------:R-:W-:Y:S02]  /*18f30*/  F2FP.TF32.F32.PACK_B R11, R11 ;  /* 0x0000000bff0b723e */ /* 0x000fe400024050ff */
[----:B------:R-:W-:Y:S01]  /*18f40*/  F2FP.TF32.F32.PACK_B R141, R141 ;  /* 0x0000008dff8d723e */ /* 0x000fe200024050ff */
[-C--:B------:R-:W-:Y:S01]  /*18f50*/  FMUL R143, R143, R2.reuse ;  /* 0x000000028f8f7220 */ /* 0x080fe20000400000 */
[----:B------:R-:W-:Y:S01]  /*18f60*/  F2FP.TF32.F32.PACK_B R15, R15 ;  /* 0x0000000fff0f723e */ /* 0x000fe200024050ff */
[----:B0-----:R-:W-:Y:S01]  /*18f70*/  @P5 IMAD.MOV.U32 R6, RZ, RZ, R8 ;  /* 0x000000ffff065224 */ /* 0x001fe200078e0008 */
[----:B------:R-:W-:Y:S01]  /*18f80*/  @P5 MOV R7, R9 ;  /* 0x0000000900075202 */ /* 0x000fe20000000f00 */
[----:B------:R-:W-:Y:S01]  /*18f90*/  FMUL R3, R144, R2 ;  /* 0x0000000290037220 */ /* 0x000fe20000400000 */
[----:B------:R-:W-:Y:S01]  /*18fa0*/  @P2 STG.E desc[UR36][R4.64+0x3a0], R11 ;  /* 0x0003a00b04002986 */ /* 0x000fe2000c101924 */
[----:B------:R-:W-:-:S03]  /*18fb0*/  F2FP.TF32.F32.PACK_B R143, R143 ;  /* 0x0000008fff8f723e */ /* 0x000fc600024050ff */
[----:B------:R-:W-:Y:S01]  /*18fc0*/  @P6 STG.E desc[UR36][R4.64+0x3a4], R141 ;  /* 0x0003a48d04006986 */ /* 0x000fe2000c101924 */
[----:B------:R-:W-:-:S03]  /*18fd0*/  F2FP.TF32.F32.PACK_B R3, R3 ;  /* 0x00000003ff03723e */ /* 0x000fc600024050ff */
[----:B------:R0:W-:Y:S01]  /*18fe0*/  @P5 STG.E desc[UR36][R6.64+0x3a0], R15 ;  /* 0x0003a00f06005986 */ /* 0x0001e2000c101924 */
[C---:B------:R-:W-:Y:S02]  /*18ff0*/  ISETP.GT.AND P5, PT, R0.reuse, 0xf0, P0 ;  /* 0x000000f00000780c */ /* 0x040fe400007a4270 */
[----:B------:R-:W-:Y:S01]  /*19000*/  ISETP.GT.AND P2, PT, R0, 0xf1, P1 ;  /* 0x000000f10000780c */ /* 0x000fe20000f44270 */
[-C--:B------:R-:W-:Y:S01]  /*19010*/  FMUL R145, R145, R2.reuse ;  /* 0x0000000291917220 */ /* 0x080fe20000400000 */
[----:B0-----:R-:W-:Y:S02]  /*19020*/  @P3 IMAD.MOV.U32 R6, RZ, RZ, R8 ;  /* 0x000000ffff063224 */ /* 0x001fe400078e0008 */
[----:B------:R-:W-:Y:S02]  /*19030*/  @P3 IMAD.MOV.U32 R7, RZ, RZ, R9 ;  /* 0x000000ffff073224 */ /* 0x000fe400078e0009 */
[----:B------:R-:W-:-:S03]  /*19040*/  FMUL R13, R146, R2 ;  /* 0x00000002920d7220 */ /* 0x000fc60000400000 */
[----:B------:R0:W-:Y:S04]  /*19050*/  @P3 STG.E desc[UR36][R6.64+0x3a4], R143 ;  /* 0x0003a48f06003986 */ /* 0x0001e8000c101924 */
[----:B------:R-:W-:Y:S01]  /*19060*/  @P4 STG.E desc[UR36][R4.64+0x3c0], R3 ;  /* 0x0003c00304004986 */ /* 0x000fe2000c101924 */
[C---:B------:R-:W-:Y:S02]  /*19070*/  ISETP.GT.AND P4, PT, R0.reuse, 0xf1, P0 ;  /* 0x000000f10000780c */ /* 0x040fe40000784270 */
[C---:B------:R-:W-:Y:S02]  /*19080*/  ISETP.GT.AND P3, PT, R0.reuse, 0xf8, P1 ;  /* 0x000000f80000780c */ /* 0x040fe40000f64270 */
[----:B------:R-:W-:Y:S02]  /*19090*/  F2FP.TF32.F32.PACK_B R145, R145 ;  /* 0x00000091ff91723e */ /* 0x000fe400024050ff */
[C---:B------:R-:W-:Y:S01]  /*190a0*/  ISETP.GT.AND P1, PT, R0.reuse, 0xf9, P1 ;  /* 0x000000f90000780c */ /* 0x040fe20000f24270 */
[----:B0-----:R-:W-:Y:S01]  /*190b0*/  @P5 IMAD.MOV.U32 R6, RZ, RZ, R8 ;  /* 0x000000ffff065224 */ /* 0x001fe200078e0008 */
[----:B------:R-:W-:Y:S01]  /*190c0*/  ISETP.GT.AND P6, PT, R0, 0xf8, P0 ;  /* 0x000000f80000780c */ /* 0x000fe200007c4270 */
[----:B------:R-:W-:Y:S01]  /*190d0*/  @P5 IMAD.MOV.U32 R7, RZ, RZ, R9 ;  /* 0x000000ffff075224 */ /* 0x000fe200078e0009 */
[----:B------:R-:W-:Y:S01]  /*190e0*/  F2FP.TF32.F32.PACK_B R13, R13 ;  /* 0x0000000dff0d723e */ /* 0x000fe200024050ff */
[-C--:B------:R-:W-:Y:S01]  /*190f0*/  FMUL R147, R147, R2.reuse ;  /* 0x0000000293937220 */ /* 0x080fe20000400000 */
[-C--:B------:R-:W-:Y:S01]  /*19100*/  FMUL R19, R148, R2.reuse ;  /* 0x0000000294137220 */ /* 0x080fe20000400000 */
[----:B------:R-:W-:Y:S01]  /*19110*/  FMUL R149, R149, R2 ;  /* 0x0000000295957220 */ /* 0x000fe20000400000 */
[----:B------:R-:W-:Y:S01]  /*19120*/  @P2 STG.E desc[UR36][R4.64+0x3c4], R145 ;  /* 0x0003c49104002986 */ /* 0x000fe2000c101924 */
[----:B------:R-:W-:-:S02]  /*19130*/  ISETP.GT.AND P0, PT, R0, 0xf9, P0 ;  /* 0x000000f90000780c */ /* 0x000fc40000704270 */
[----:B------:R-:W-:Y:S01]  /*19140*/  F2FP.TF32.F32.PACK_B R147, R147 ;  /* 0x00000093ff93723e */ /* 0x000fe200024050ff */
[----:B------:R0:W-:Y:S01]  /*19150*/  @P5 STG.E desc[UR36][R6.64+0x3c0], R13 ;  /* 0x0003c00d06005986 */ /* 0x0001e2000c101924 */
[----:B------:R-:W-:Y:S01]  /*19160*/  F2FP.TF32.F32.PACK_B R19, R19 ;  /* 0x00000013ff13723e */ /* 0x000fe200024050ff */
[-C--:B------:R-:W-:Y:S01]  /*19170*/  FMUL R21, R150, R2.reuse ;  /* 0x0000000296157220 */ /* 0x080fe20000400000 */
[----:B------:R-:W-:Y:S01]  /*19180*/  F2FP.TF32.F32.PACK_B R149, R149 ;  /* 0x00000095ff95723e */ /* 0x000fe200024050ff */
[----:B------:R-:W-:Y:S01]  /*19190*/  FMUL R151, R151, R2 ;  /* 0x0000000297977220 */ /* 0x000fe20000400000 */
[----:B0-----:R-:W-:Y:S02]  /*191a0*/  @P4 IMAD.MOV.U32 R6, RZ, RZ, R8 ;  /* 0x000000ffff064224 */ /* 0x001fe400078e0008 */
[----:B------:R-:W-:Y:S01]  /*191b0*/  @P4 IMAD.MOV.U32 R7, RZ, RZ, R9 ;  /* 0x000000ffff074224 */ /* 0x000fe200078e0009 */
[----:B------:R-:W-:-:S04]  /*191c0*/  F2FP.TF32.F32.PACK_B R21, R21 ;  /* 0x00000015ff15723e */ /* 0x000fc800024050ff */
[----:B------:R-:W-:Y:S01]  /*191d0*/  @P4 STG.E desc[UR36][R6.64+0x3c4], R147 ;  /* 0x0003c49306004986 */ /* 0x000fe2000c101924 */
[----:B------:R-:W-:-:S03]  /*191e0*/  F2FP.TF32.F32.PACK_B R151, R151 ;  /* 0x00000097ff97723e */ /* 0x000fc600024050ff */
[----:B------:R-:W-:Y:S04]  /*191f0*/  @P3 STG.E desc[UR36][R4.64+0x3e0], R19 ;  /* 0x0003e01304003986 */ /* 0x000fe8000c101924 */
[----:B------:R0:W-:Y:S02]  /*19200*/  @P1 STG.E desc[UR36][R4.64+0x3e4], R149 ;  /* 0x0003e49504001986 */ /* 0x0001e4000c101924 */
[----:B0-----:R-:W-:Y:S02]  /*19210*/  @P6 IMAD.MOV.U32 R4, RZ, RZ, R8 ;  /* 0x000000ffff046224 */ /* 0x001fe400078e0008 */
[----:B------:R-:W-:-:S05]  /*19220*/  @P6 IMAD.MOV.U32 R5, RZ, RZ, R9 ;  /* 0x000000ffff056224 */ /* 0x000fca00078e0009 */
[----:B------:R0:W-:Y:S04]  /*19230*/  @P6 STG.E desc[UR36][R4.64+0x3e0], R21 ;  /* 0x0003e01504006986 */ /* 0x0001e8000c101924 */
[----:B------:R0:W-:Y:S02]  /*19240*/  @P0 STG.E desc[UR36][R8.64+0x3e4], R151 ;  /* 0x0003e49708000986 */ /* 0x0001e4000c101924 */
.L_x_542:
[----:B------:R-:W-:Y:S05]  /*19250*/  BSYNC B0 ;  /* 0x0000000000007941 */ /* 0x000fea0003800000 */
.L_x_34:
[----:B0---4-:R-:W4:Y:S04]  /*19260*/  LDL.LU R5, [R1+0x200] ;  /* 0x0002000001057983 */ /* 0x011f280000300800 */
[----:B------:R-:W4:Y:S01]  /*19270*/  LDL.LU R4, [R1+0x204] ;  /* 0x0002040001047983 */ /* 0x000f220000300800 */
[----:B------:R-:W-:Y:S01]  /*19280*/  ULDC UR4, c[0x0][0xc] ;  /* 0x0000030000047ab9 */ /* 0x000fe20000000800 */
[----:B------:R-:W-:Y:S01]  /*19290*/  ULDC UR5, c[0x0][0x10] ;  /* 0x0000040000057ab9 */ /* 0x000fe20000000800 */
[----:B------:R-:W4:Y:S01]  /*192a0*/  LDC R3, c[0x0][0x14] ;  /* 0x00000500ff037b82 */ /* 0x000f220000000800 */
[----:B------:R-:W-:Y:S01]  /*192b0*/  UIMAD.WIDE.U32 UR4, UR4, UR5, URZ ;  /* 0x00000005040472a5 */ /* 0x000fe2000f8e003f */
[----:B------:R-:W-:Y:S01]  /*192c0*/  PRMT R0, RZ, 0x7610, R0 ;  /* 0x00007610ff007816 */ /* 0x000fe20000000000 */
[----:B------:R-:W-:Y:S01]  /*192d0*/  UMOV UR42, 0xffffffff ;  /* 0xffffffff002a7882 */ /* 0x000fe20000000000 */
[----:B------:R-:W-:-:S03]  /*192e0*/  UMOV UR43, 0xffffffff ;  /* 0xffffffff002b7882 */ /* 0x000fc60000000000 */
[----:B----4-:R-:W-:-:S04]  /*192f0*/  IMAD.WIDE.U32 R4, R3, UR4, R4 ;  /* 0x0000000403047c25 */ /* 0x010fc8000f8e0004 */
[----:B------:R-:W-:Y:S01]  /*19300*/  IMAD R3, R3, UR5, RZ ;  /* 0x0000000503037c24 */ /* 0x000fe2000f8e02ff */
[----:B------:R-:W-:Y:S01]  /*19310*/  ULDC.64 UR4, c[0x0][0x650] ;  /* 0x0001940000047ab9 */ /* 0x000fe20000000a00 */
[----:B------:R-:W-:Y:S01]  /*19320*/  IMAD.MOV.U32 R7, RZ, RZ, R4 ;  /* 0x000000ffff077224 */ /* 0x000fe200078e0004 */
[----:B------:R-:W-:Y:S01]  /*19330*/  ISETP.GE.U32.AND P0, PT, R4, UR4, PT ;  /* 0x0000000404007c0c */ /* 0x000fe2000bf06070 */
[----:B------:R-:W-:-:S05]  /*19340*/  IMAD.IADD R6, R5, 0x1, R3 ;  /* 0x0000000105067824 */ /* 0x000fca00078e0203 */
[----:B------:R0:W-:Y:S01]  /*19350*/  STL [R1+0x200], R6 ;  /* 0x0002000601007387 */ /* 0x0001e20000100800 */
[----:B------:R-:W-:-:S03]  /*19360*/  ISETP.GE.U32.AND.EX P0, PT, R6, UR5, PT, P0 ;  /* 0x0000000506007c0c */ /* 0x000fc6000bf06100 */
[----:B------:R0:W-:Y:S10]  /*19370*/  STL [R1+0x204], R7 ;  /* 0x0002040701007387 */ /* 0x0001f40000100800 */
[----:B0-----:R-:W-:Y:S05]  /*19380*/  @P0 BRA `(.L_x_543) ;  /* 0x0000000400880947 */ /* 0x001fea0003800000 */
[----:B------:R-:W0:Y:S01]  /*19390*/  S2UR UR6, SR_CTAID.X ;  /* 0x00000000000679c3 */ /* 0x000e220000002500 */
[----:B------:R-:W-:Y:S01]  /*193a0*/  ULDC.64 UR12, c[0x0][0x628] ;  /* 0x00018a00000c7ab9 */ /* 0x000fe20000000a00 */
[----:B------:R-:W-:Y:S01]  /*193b0*/  ULDC UR4, c[0x0][0x150] ;  /* 0x0000540000047ab9 */ /* 0x000fe20000000800 */
[----:B------:R-:W-:Y:S01]  /*193c0*/  ISETP.NE.U32.AND P0, PT, RZ, UR12, PT ;  /* 0x0000000cff007c0c */ /* 0x000fe2000bf05070 */
[----:B------:R-:W-:Y:S01]  /*193d0*/  ULDC UR15, c[0x0][0x630] ;  /* 0x00018c00000f7ab9 */ /* 0x000fe20000000800 */
[C---:B------:R-:W-:Y:S01]  /*193e0*/  R2UR UR16, R7.reuse ;  /* 0x00000000071072ca */ /* 0x040fe200000e0000 */
[----:B------:R-:W-:Y:S01]  /*193f0*/  ULDC UR19, c[0x0][0x154] ;  /* 0x0000550000137ab9 */ /* 0x000fe20000000800 */
[----:B------:R-:W-:Y:S01]  /*19400*/  ISETP.NE.AND.EX P0, PT, RZ, UR13, PT, P0 ;  /* 0x0000000dff007c0c */ /* 0x000fe2000bf05300 */
[----:B------:R-:W4:Y:S01]  /*19410*/  S2UR UR18, SR_CTAID.Y ;  /* 0x00000000001279c3 */ /* 0x000f220000002600 */
[----:B------:R-:W-:Y:S02]  /*19420*/  R2UR UR17, R6 ;  /* 0x00000000061172ca */ /* 0x000fe400000e0000 */
[----:B------:R-:W-:-:S02]  /*19430*/  R2UR UR10, R7 ;  /* 0x00000000070a72ca */ /* 0x000fc400000e0000 */
[----:B------:R-:W-:Y:S02]  /*19440*/  R2UR UR11, R6 ;  /* 0x00000000060b72ca */ /* 0x000fe400000e0000 */
[----:B0-----:R-:W-:-:S05]  /*19450*/  I2FP.F32.U32 R0, UR6 ;  /* 0x0000000600007c45 */ /* 0x001fca0008201000 */
[----:B------:R-:W-:-:S04]  /*19460*/  FMUL R0, R0, UR4 ;  /* 0x0000000400007c20 */ /* 0x000fc80008400000 */
[----:B------:R0:W0:Y:S01]  /*19470*/  F2I.U32.TRUNC.NTZ R3, R0 ;  /* 0x0000000000037305 */ /* 0x000022000020f000 */
[----:B----4-:R-:W-:Y:S05]  /*19480*/  @!P0 BRA `(.L_x_544) ;  /* 0x0000000000308947 */ /* 0x010fea0003800000 */
        /* <DEDUP_REMOVED lines=12> */
.L_x_544:
[----:B------:R-:W-:Y:S01]  /*19550*/  USHF.R.U64 UR43, UR10, UR15, UR11 ;  /* 0x0000000f0a2b7299 */ /* 0x000fe2000800120b */
[----:B0-----:R-:W-:Y:S01]  /*19560*/  I2FP.F32.U32 R0, UR18 ;  /* 0x0000001200007c45 */ /* 0x001fe20008201000 */
[----:B------:R-:W-:Y:S02]  /*19570*/  USHF.R.U32.HI UR4, URZ, UR15, UR11 ;  /* 0x0000000f3f047299 */ /* 0x000fe4000801160b */
[----:B------:R-:W-:Y:S02]  /*19580*/  UIADD3 UR10, UP0, URZ, -UR43, URZ ;  /* 0x8000002b3f0a7290 */ /* 0x000fe4000ff1e03f */
[----:B------:R-:W-:Y:S01]  /*19590*/  FMUL R0, R0, UR19 ;  /* 0x0000001300007c20 */ /* 0x000fe20008400000 */
[----:B------:R-:W-:Y:S01]  /*195a0*/  ULDC.64 UR12, c[0x0][0x620] ;  /* 0x00018800000c7ab9 */ /* 0x000fe20000000a00 */
[----:B------:R-:W-:Y:S01]  /*195b0*/  UIADD3.X UR4, URZ, ~UR4, URZ, UP0, !UPT ;  /* 0x800000043f047290 */ /* 0x000fe200087fe43f */
[----:B------:R-:W-:Y:S01]  /*195c0*/  UMOV UR8, UR16 ;  /* 0x0000001000087c82 */ /* 0x000fe20008000000 */
[----:B------:R-:W-:-:S02]  /*195d0*/  UMOV UR9, UR17 ;  /* 0x0000001100097c82 */ /* 0x000fc40008000000 */
[----:B------:R-:W-:Y:S01]  /*195e0*/  UIMAD UR4, UR4, UR12, URZ ;  /* 0x0000000c040472a4 */ /* 0x000fe2000f8e023f */
[----:B------:R-:W0:Y:S01]  /*195f0*/  F2I.U32.TRUNC.NTZ R0, R0 ;  /* 0x0000000000007305 */ /* 0x000e22000020f000 */
[----:B------:R-:W-:Y:S01]  /*19600*/  UIMAD.WIDE.U32 UR8, UR10, UR12, UR8 ;  /* 0x0000000c0a0872a5 */ /* 0x000fe2000f8e0008 */
[----:B------:R-:W-:Y:S01]  /*19610*/  R2UR UR12, R3 ;  /* 0x00000000030c72ca */ /* 0x000fe200000e0000 */
[----:B------:R-:W-:Y:S01]  /*19620*/  UIMAD UR10, UR10, UR13, UR4 ;  /* 0x0000000d0a0a72a4 */ /* 0x000fe2000f8e0204 */
[----:B------:R-:W-:Y:S01]  /*19630*/  ULDC UR11, c[0x0][0x618] ;  /* 0x00018600000b7ab9 */ /* 0x000fe20000000800 */
[----:B------:R-:W-:Y:S02]  /*19640*/  ULDC UR21, c[0x0][0x658] ;  /* 0x0001960000157ab9 */ /* 0x000fe40000000800 */
[----:B------:R-:W-:Y:S01]  /*19650*/  UIADD3 UR9, UR9, UR10, URZ ;  /* 0x0000000a09097290 */ /* 0x000fe2000fffe03f */
[----:B------:R-:W-:Y:S01]  /*19660*/  UMOV UR15, 0xffffffff ;  /* 0xffffffff000f7882 */ /* 0x000fe20000000000 */
[----:B------:R-:W-:Y:S01]  /*19670*/  ULDC.64 UR4, c[0x0][0x640] ;  /* 0x0001900000047ab9 */ /* 0x000fe20000000a00 */
[----:B------:R-:W-:Y:S01]  /*19680*/  USHF.L.U32 UR15, UR15, UR21, URZ ;  /* 0x000000150f0f7299 */ /* 0x000fe2000800063f */
[----:B------:R-:W-:Y:S01]  /*19690*/  ISETP.NE.U32.AND P0, PT, RZ, UR4, PT ;  /* 0x00000004ff007c0c */ /* 0x000fe2000bf05070 */
[----:B------:R-:W-:-:S02]  /*196a0*/  USHF.R.U64 UR16, UR8, UR11, UR9 ;  /* 0x0000000b08107299 */ /* 0x000fc40008001209 */
[----:B------:R-:W-:Y:S01]  /*196b0*/  USHF.R.U32.HI UR8, URZ, UR11, UR9 ;  /* 0x0000000b3f087299 */ /* 0x000fe20008011609 */
[----:B0-----:R-:W-:Y:S01]  /*196c0*/  R2UR UR14, R0 ;  /* 0x00000000000e72ca */ /* 0x001fe200000e0000 */
[----:B------:R-:W-:Y:S01]  /*196d0*/  ULDC UR17, c[0x0][0x608] ;  /* 0x0001820000117ab9 */ /* 0x000fe20000000800 */
[----:B------:R-:W-:Y:S01]  /*196e0*/  ULOP3.LUT UR41, URZ, UR15, URZ, 0x33, !UPT ;  /* 0x0000000f3f297292 */ /* 0x000fe2000f8e333f */
[----:B------:R-:W-:Y:S01]  /*196f0*/  ISETP.NE.AND.EX P0, PT, RZ, UR5, PT, P0 ;  /* 0x00000005ff007c0c */ /* 0x000fe2000bf05300 */
[----:B------:R-:W-:Y:S02]  /*19700*/  USHF.R.U64 UR15, UR16, UR17, UR8 ;  /* 0x00000011100f7299 */ /* 0x000fe40008001208 */
[----:B------:R-:W-:Y:S02]  /*19710*/  USHF.R.U32.HI UR8, URZ, UR17, UR8 ;  /* 0x000000113f087299 */ /* 0x000fe40008011608 */
[----:B------:R-:W-:Y:S02]  /*19720*/  UIADD3 UR12, -UR12, URZ, URZ ;  /* 0x0000003f0c0c7290 */ /* 0x000fe4000fffe13f */
[----:B------:R-:W-:Y:S01]  /*19730*/  USHF.R.U64 UR17, UR15, UR21, UR8 ;  /* 0x000000150f117299 */ /* 0x000fe20008001208 */
[----:B------:R-:W-:Y:S01]  /*19740*/  UMOV UR19, 0x1 ;  /* 0x0000000100137882 */ /* 0x000fe20000000000 */
[----:B------:R-:W-:Y:S01]  /*19750*/  ULDC UR13, c[0x0][0x144] ;  /* 0x00005100000d7ab9 */ /* 0x000fe20000000800 */
[----:B------:R-:W-:Y:S01]  /*19760*/  ULDC UR7, c[0x0][0x600] ;  /* 0x0001800000077ab9 */ /* 0x000fe20000000800 */
[----:B------:R-:W-:-:S02]  /*19770*/  USHF.L.U32 UR24, UR19, UR21, URZ ;  /* 0x0000001513187299 */ /* 0x000fc4000800063f */
[----:B------:R-:W-:Y:S02]  /*19780*/  USHF.R.U32.HI UR8, URZ, UR21, UR8 ;  /* 0x000000153f087299 */ /* 0x000fe40008011608 */
[----:B------:R-:W-:Y:S02]  /*19790*/  UIMAD UR21, UR13, UR12, UR6 ;  /* 0x0000000c0d1572a4 */ /* 0x000fe4000f8e0206 */
[----:B------:R-:W-:Y:S02]  /*197a0*/  UIADD3 UR20, UR7, -0x1, URZ ;  /* 0xffffffff07147890 */ /* 0x000fe4000fffe03f */
[----:B------:R-:W-:Y:S01]  /*197b0*/  UIADD3 UR19, -UR14, URZ, URZ ;  /* 0x0000003f0e137290 */ /* 0x000fe2000fffe13f */
[----:B------:R-:W-:Y:S01]  /*197c0*/  ULDC UR25, c[0x0][0x148] ;  /* 0x0000520000197ab9 */ /* 0x000fe20000000800 */
[----:B------:R-:W-:Y:S01]  /*197d0*/  ULDC UR22, c[0x0][0x648] ;  /* 0x0001920000167ab9 */ /* 0x000fe20000000800 */
[----:B------:R-:W-:Y:S01]  /*197e0*/  ULDC UR23, c[0x0][0x638] ;  /* 0x00018e0000177ab9 */ /* 0x000fe20000000800 */
        /* <DEDUP_REMOVED lines=14> */
.L_x_545:
[----:B------:R-:W-:Y:S01]  /*198d0*/  UISETP.NE.AND UP0, UPT, UR45, URZ, UPT ;  /* 0x0000003f2d00728c */ /* 0x000fe2000bf05270 */
[----:B------:R-:W-:Y:S01]  /*198e0*/  IMAD.MOV.U32 R0, RZ, RZ, 0x1 ;  /* 0x00000001ff007424 */ /* 0x000fe200078e00ff */
[----:B------:R-:W-:Y:S02]  /*198f0*/  USHF.R.U64 UR4, UR6, UR22, UR8 ;  /* 0x0000001606047299 */ /* 0x000fe40008001208 */
[----:B------:R-:W-:Y:S02]  /*19900*/  ULOP3.LUT UR41, UR15, UR41, URZ, 0xc0, !UPT ;  /* 0x000000290f297292 */ /* 0x000fe4000f8ec03f */
[----:B------:R-:W-:Y:S02]  /*19910*/  UIADD3 UR5, -UR4, URZ, URZ ;  /* 0x0000003f04057290 */ /* 0x000fe4000fffe13f */
[----:B------:R-:W-:Y:S02]  /*19920*/  UIMAD UR41, UR24, UR4, UR41 ;  /* 0x00000004182972a4 */ /* 0x000fe4000f8e0229 */
[----:B------:R-:W-:-:S02]  /*19930*/  ULOP3.LUT UR16, UR16, UR20, URZ, 0xc0, !UPT ;  /* 0x0000001410107292 */ /* 0x000fc4000f8ec03f */
[----:B------:R-:W-:Y:S02]  /*19940*/  @UP0 UIMAD UR21, UR25, UR19, UR18 ;  /* 0x00000013191502a4 */ /* 0x000fe4000f8e0212 */
[----:B------:R-:W-:-:S03]  /*19950*/  UIMAD UR4, UR5, UR23, UR17 ;  /* 0x00000017050472a4 */ /* 0x000fc6000f8e0211 */
[----:B------:R-:W-:Y:S01]  /*19960*/  ULDC UR5, c[0x0][0x610] ;  /* 0x0001840000057ab9 */ /* 0x000fe20000000800 */
[----:B------:R-:W-:Y:S02]  /*19970*/  UIMAD UR4, UR4, UR7, UR16 ;  /* 0x00000007040472a4 */ /* 0x000fe4000f8e0210 */
[----:B------:R-:W-:-:S04]  /*19980*/  UIMAD UR41, UR41, UR5, UR21 ;  /* 0x00000005292972a4 */ /* 0x000fc8000f8e0215 */
[----:B------:R-:W-:Y:S02]  /*19990*/  USEL UR42, UR4, UR41, !UP0 ;  /* 0x00000029042a7287 */ /* 0x000fe4000c000000 */
[----:B------:R-:W-:-:S12]  /*199a0*/  USEL UR41, UR41, UR4, !UP0 ;  /* 0x0000000429297287 */ /* 0x000fd8000c000000 */
.L_x_543:
[----:B------:R-:W-:-:S13]  /*199b0*/  LOP3.LUT P0, RZ, R0, 0xff, RZ, 0xc0, !PT ;  /* 0x000000ff00ff7812 */ /* 0x000fda000780c0ff */
[----:B------:R-:W-:Y:S05]  /*199c0*/  @P0 BRA `(.L_x_546) ;  /* 0xfffffe7800700947 */ /* 0x000fea000383ffff */
[----:B------:R-:W-:Y:S05]  /*199d0*/  EXIT ;  /* 0x000000000000794d */ /* 0x000fea0003800000 */
.L_x_7:
[----:B------:R-:W2:Y:S01]  /*199e0*/  LDL R5, [R1+0x204] ;  /* 0x0002040001057983 */ /* 0x000ea20000100800 */
[----:B------:R-:W-:-:S03]  /*199f0*/  ULDC.64 UR4, c[0x0][0x650] ;  /* 0x0001940000047ab9 */ /* 0x000fc60000000a00 */
[----:B------:R-:W3:Y:S01]  /*19a00*/  LDL R4, [R1+0x200] ;  /* 0x0002000001047983 */ /* 0x000ee20000100800 */
[----:B------:R-:W-:Y:S01]  /*19a10*/  PRMT R0, RZ, 0x7610, R0 ;  /* 0x00007610ff007816 */ /* 0x000fe20000000000 */
[----:B------:R-:W-:Y:S01]  /*19a20*/  IMAD.MOV.U32 R2, RZ, RZ, -0x1 ;  /* 0xffffffffff027424 */ /* 0x000fe200078e00ff */
[----:B------:R-:W-:Y:S01]  /*19a30*/  MOV R3, 0xffffffff ;  /* 0xffffffff00037802 */ /* 0x000fe20000000f00 */
[----:B------:R-:W-:Y:S01]  /*19a40*/  IMAD.MOV.U32 R9, RZ, RZ, -0x1 ;  /* 0xffffffffff097424 */ /* 0x000fe200078e00ff */
[----:B--2---:R-:W-:-:S04]  /*19a50*/  ISETP.GE.U32.AND P0, PT, R5, UR4, PT ;  /* 0x0000000405007c0c */ /* 0x004fc8000bf06070 */
[----:B---3--:R-:W-:-:S13]  /*19a60*/  ISETP.GE.U32.AND.EX P0, PT, R4, UR5, PT, P0 ;  /* 0x0000000504007c0c */ /* 0x008fda000bf06100 */
        /* <DEDUP_REMOVED lines=21> */
.L_x_548:
[----:B------:R-:W-:Y:S01]  /*19bc0*/  USHF.R.U64 UR4, UR14, UR19, UR15 ;  /* 0x000000130e047299 */ /* 0x000fe2000800120f */
[----:B------:R-:W-:Y:S01]  /*19bd0*/  R2UR UR7, R4 ;  /* 0x00000000040772ca */ /* 0x000fe200000e0000 */
[----:B------:R-:W-:Y:S02]  /*19be0*/  USHF.R.U32.HI UR5, URZ, UR19, UR15 ;  /* 0x000000133f057299 */ /* 0x000fe4000801160f */
[----:B------:R-:W-:Y:S01]  /*19bf0*/  UIADD3 UR13, UP0, URZ, -UR4, URZ ;  /* 0x800000043f0d7290 */ /* 0x000fe2000ff1e03f */
[----:B------:R-:W-:Y:S01]  /*19c00*/  ULDC.64 UR14, c[0x0][0x620] ;  /* 0x00018800000e7ab9 */ /* 0x000fe20000000a00 */
[----:B------:R-:W-:Y:S02]  /*19c10*/  UMOV UR6, UR20 ;  /* 0x0000001400067c82 */ /* 0x000fe40008000000 */
[----:B------:R-:W-:Y:S02]  /*19c20*/  UIADD3.X UR5, URZ, ~UR5, URZ, UP0, !UPT ;  /* 0x800000053f057290 */ /* 0x000fe400087fe43f */
[----:B------:R-:W-:-:S02]  /*19c30*/  UISETP.NE.AND UP1, UPT, UR45, URZ, UPT ;  /* 0x0000003f2d00728c */ /* 0x000fc4000bf25270 */
[----:B------:R-:W-:Y:S02]  /*19c40*/  UIMAD UR5, UR5, UR14, URZ ;  /* 0x0000000e050572a4 */ /* 0x000fe4000f8e023f */
[----:B------:R-:W-:Y:S02]  /*19c50*/  UIMAD.WIDE.U32 UR6, UR13, UR14, UR6 ;  /* 0x0000000e0d0672a5 */ /* 0x000fe4000f8e0006 */
[----:B------:R-:W-:Y:S01]  /*19c60*/  UIMAD UR5, UR13, UR15, UR5 ;  /* 0x0000000f0d0572a4 */ /* 0x000fe2000f8e0205 */
[----:B------:R-:W-:Y:S02]  /*19c70*/  ULDC UR14, c[0x0][0x608] ;  /* 0x00018200000e7ab9 */ /* 0x000fe40000000800 */
[----:B------:R-:W-:Y:S01]  /*19c80*/  ULDC UR13, c[0x0][0x618] ;  /* 0x00018600000d7ab9 */ /* 0x000fe20000000800 */
[----:B------:R-:W-:Y:S01]  /*19c90*/  UIADD3 UR5, UR7, UR5, URZ ;  /* 0x0000000507057290 */ /* 0x000fe2000fffe03f */
[----:B------:R-:W-:Y:S01]  /*19ca0*/  ULDC UR22, c[0x0][0x658] ;  /* 0x0001960000167ab9 */ /* 0x000fe20000000800 */
[----:B------:R-:W-:-:S02]  /*19cb0*/  @UP1 UIMAD UR8, UR11, UR12, UR10 ;  /* 0x0000000c0b0812a4 */ /* 0x000fc4000f8e020a */
[----:B------:R-:W-:Y:S02]  /*19cc0*/  USHF.R.U64 UR17, UR6, UR13, UR5 ;  /* 0x0000000d06117299 */ /* 0x000fe40008001205 */
[----:B------:R-:W-:Y:S01]  /*19cd0*/  USHF.R.U32.HI UR5, URZ, UR13, UR5 ;  /* 0x0000000d3f057299 */ /* 0x000fe20008011605 */
[----:B------:R-:W-:Y:S01]  /*19ce0*/  ULDC.64 UR6, c[0x0][0x640] ;  /* 0x0001900000067ab9 */ /* 0x000fe20000000a00 */
[----:B------:R-:W-:Y:S01]  /*19cf0*/  UMOV UR10, 0xffffffff ;  /* 0xffffffff000a7882 */ /* 0x000fe20000000000 */
[----:B------:R-:W-:Y:S01]  /*19d00*/  ISETP.NE.U32.AND P0, PT, RZ, UR6, PT ;  /* 0x00000006ff007c0c */ /* 0x000fe2000bf05070 */
[----:B------:R-:W-:Y:S02]  /*19d10*/  USHF.R.U64 UR18, UR17, UR14, UR5 ;  /* 0x0000000e11127299 */ /* 0x000fe40008001205 */
[----:B------:R-:W-:Y:S01]  /*19d20*/  USHF.R.U32.HI UR5, URZ, UR14, UR5 ;  /* 0x0000000e3f057299 */ /* 0x000fe20008011605 */
[----:B------:R-:W-:Y:S01]  /*19d30*/  ISETP.NE.AND.EX P0, PT, RZ, UR7, PT, P0 ;  /* 0x00000007ff007c0c */ /* 0x000fe2000bf05300 */
[----:B------:R-:W-:-:S02]  /*19d40*/  USHF.L.U32 UR11, UR10, UR22, URZ ;  /* 0x000000160a0b7299 */ /* 0x000fc4000800063f */
[----:B------:R-:W-:Y:S01]  /*19d50*/  USHF.R.U64 UR19, UR18, UR22, UR5 ;  /* 0x0000001612137299 */ /* 0x000fe20008001205 */
[----:B------:R-:W-:Y:S01]  /*19d60*/  ULDC UR20, c[0x0][0x600] ;  /* 0x0001800000147ab9 */ /* 0x000fe20000000800 */
[----:B------:R-:W-:Y:S02]  /*19d70*/  USHF.R.U32.HI UR10, URZ, UR22, UR5 ;  /* 0x000000163f0a7299 */ /* 0x000fe40008011605 */
[----:B------:R-:W-:Y:S02]  /*19d80*/  UIADD3 UR21, UR20, -0x1, URZ ;  /* 0xffffffff14157890 */ /* 0x000fe4000fffe03f */
[----:B------:R-:W-:Y:S01]  /*19d90*/  ULOP3.LUT UR26, URZ, UR11, URZ, 0x33, !UPT ;  /* 0x0000000b3f1a7292 */ /* 0x000fe2000f8e333f */
        /* <DEDUP_REMOVED lines=17> */
.L_x_549:
[----:B------:R-:W-:Y:S01]  /*19eb0*/  USHF.R.U64 UR6, UR5, UR23, UR10 ;  /* 0x0000001705067299 */ /* 0x000fe2000800120a */
[----:B------:R-:W-:Y:S01]  /*19ec0*/  IMAD.MOV.U32 R0, RZ, RZ, 0x1 ;  /* 0x00000001ff007424 */ /* 0x000fe200078e00ff */
[----:B------:R-:W-:Y:S01]  /*19ed0*/  USHF.L.U32 UR25, UR25, UR22, URZ ;  /* 0x0000001619197299 */ /* 0x000fe2000800063f */
[----:B------:R-:W-:Y:S01]  /*19ee0*/  IMAD.U32 R9, RZ, RZ, UR4 ;  /* 0x00000004ff097e24 */ /* 0x000fe2000f8e00ff */
[----:B------:R-:W-:Y:S02]  /*19ef0*/  ULOP3.LUT UR5, UR18, UR26, URZ, 0xc0, !UPT ;  /* 0x0000001a12057292 */ /* 0x000fe4000f8ec03f */
[----:B------:R-:W-:Y:S02]  /*19f00*/  UIADD3 UR7, -UR6, URZ, URZ ;  /* 0x0000003f06077290 */ /* 0x000fe4000fffe13f */
[----:B------:R-:W-:Y:S02]  /*19f10*/  UIMAD UR6, UR25, UR6, UR5 ;  /* 0x00000006190672a4 */ /* 0x000fe4000f8e0205 */
[----:B------:R-:W-:-:S02]  /*19f20*/  ULOP3.LUT UR17, UR17, UR21, URZ, 0xc0, !UPT ;  /* 0x0000001511117292 */ /* 0x000fc4000f8ec03f */
[----:B------:R-:W-:Y:S02]  /*19f30*/  UIMAD UR5, UR7, UR24, UR19 ;  /* 0x00000018070572a4 */ /* 0x000fe4000f8e0213 */
[----:B------:R-:W-:Y:S01]  /*19f40*/  UISETP.NE.AND UP0, UPT, UR45, URZ, UPT ;  /* 0x0000003f2d00728c */ /* 0x000fe2000bf05270 */
[----:B------:R-:W-:Y:S01]  /*19f50*/  ULDC UR7, c[0x0][0x610] ;  /* 0x0001840000077ab9 */ /* 0x000fe20000000800 */
[----:B------:R-:W-:Y:S02]  /*19f60*/  UIMAD UR5, UR5, UR20, UR17 ;  /* 0x00000014050572a4 */ /* 0x000fe4000f8e0211 */
[----:B------:R-:W-:-:S04]  /*19f70*/  UIMAD UR8, UR6, UR7, UR8 ;  /* 0x00000007060872a4 */ /* 0x000fc8000f8e0208 */
[----:B------:R-:W-:Y:S02]  /*19f80*/  USEL UR6, UR5, UR8, !UP0 ;  /* 0x0000000805067287 */ /* 0x000fe4000c000000 */
[----:B------:R-:W-:-:S04]  /*19f90*/  USEL UR8, UR8, UR5, !UP0 ;  /* 0x0000000508087287 */ /* 0x000fc8000c000000 */
[----:B------:R-:W-:Y:S02]  /*19fa0*/  IMAD.U32 R3, RZ, RZ, UR6 ;  /* 0x00000006ff037e24 */ /* 0x000fe4000f8e00ff */
[----:B------:R-:W-:-:S07]  /*19fb0*/  IMAD.U32 R2, RZ, RZ, UR8 ;  /* 0x00000008ff027e24 */ /* 0x000fce000f8e00ff */
.L_x_547:
[----:B------:R-:W-:-:S08]  /*19fc0*/  NOP ;  /* 0x0000000000007918 */ /* 0x000fd00000000000 */
[----:B0-----:R-:W0:-:S00]  /*19fd0*/  USETMAXREG.DEALLOC.CTAPOOL 0x18 ;  /* 0x00000018000079c8 */ /* 0x001e0000080e0500 */
[----:B------:R-:W-:-:S13]  /*19fe0*/  ISETP.NE.AND P0, PT, RZ, UR9, PT ;  /* 0x00000009ff007c0c */ /* 0x000fda000bf05270 */
[----:B------:R-:W-:Y:S05]  /*19ff0*/  @P0 EXIT ;  /* 0x000000000000094d */ /* 0x000fea0003800000 */
[----:B0-----:R-:W-:Y:S01]  /*1a000*/  LOP3.LUT P0, RZ, R0, 0xff, RZ, 0xc0, !PT ;  /* 0x000000ff00ff7812 */ /* 0x001fe2000780c0ff */
[----:B------:R-:W-:Y:S02]  /*1a010*/  IMAD.MOV.U32 R0, RZ, RZ, 0x1 ;  /* 0x00000001ff007424 */ /* 0x000fe400078e00ff */
[----:B------:R-:W-:-:S10]  /*1a020*/  IMAD.MOV.U32 R6, RZ, RZ, RZ ;  /* 0x000000ffff067224 */ /* 0x000fd400078e00ff */
[----:B------:R-:W-:Y:S05]  /*1a030*/  @!P0 BRA `(.L_x_550) ;  /* 0x0000000c00b08947 */ /* 0x000fea0003800000 */
[----:B------:R-:W0:Y:S01]  /*1a040*/  S2UR UR6, SR_CgaCtaId ;  /* 0x00000000000679c3 */ /* 0x000e220000008800 */
[----:B------:R-:W-:Y:S01]  /*1a050*/  ULDC UR4, c[0x0][0x28c] ;  /* 0x0000a30000047ab9 */ /* 0x000fe20000000800 */
[----:B------:R-:W-:Y:S01]  /*1a060*/  ULDC UR5, c[0x0][0x600] ;  /* 0x0001800000057ab9 */ /* 0x000fe20000000800 */
[----:B------:R-:W-:Y:S01]  /*1a070*/  UIADD3 UR11, UR4, 0x1f, URZ ;  /* 0x0000001f040b7890 */ /* 0x000fe2000fffe03f */
[----:B------:R-:W-:Y:S01]  /*1a080*/  BSSY B0, `(.L_x_550) ;  /* 0x00000e7000007945 */ /* 0x000fe20003800000 */
[----:B------:R-:W-:Y:S01]  /*1a090*/  ULDC UR9, c[0x0][0x658] ;  /* 0x0001960000097ab9 */ /* 0x000fe20000000800 */
[----:B------:R-:W-:Y:S01]  /*1a0a0*/  UMOV UR10, 0xffffffff ;  /* 0xffffffff000a7882 */ /* 0x000fe20000000000 */
[----:B------:R-:W-:Y:S01]  /*1a0b0*/  UMOV UR14, 0x1 ;  /* 0x00000001000e7882 */ /* 0x000fe20000000000 */
[----:B------:R-:W-:Y:S01]  /*1a0c0*/  USHF.R.S32.HI UR12, URZ, 0x1f, UR11 ;  /* 0x0000001f3f0c7899 */ /* 0x000fe2000801140b */
[----:B------:R-:W-:Y:S01]  /*1a0d0*/  IMAD.MOV.U32 R8, RZ, RZ, 0x1 ;  /* 0x00000001ff087424 */ /* 0x000fe200078e00ff */
[----:B------:R-:W-:Y:S01]  /*1a0e0*/  ULDC UR7, c[0x0][0xc] ;  /* 0x0000030000077ab9 */ /* 0x000fe20000000800 */
[----:B------:R-:W-:Y:S01]  /*1a0f0*/  UIADD3 UR4, UR5, -0x1, URZ ;  /* 0xffffffff05047890 */ /* 0x000fe2000fffe03f */
[----:B------:R-:W-:Y:S01]  /*1a100*/  IMAD.MOV.U32 R0, RZ, RZ, 0x1 ;  /* 0x00000001ff007424 */ /* 0x000fe200078e00ff */
[----:B------:R-:W-:Y:S01]  /*1a110*/  USHF.L.U32 UR16, UR10, UR9, URZ ;  /* 0x000000090a107299 */ /* 0x000fe2000800063f */
[----:B------:R-:W-:Y:S01]  /*1a120*/  IMAD.MOV.U32 R6, RZ, RZ, RZ ;  /* 0x000000ffff067224 */ /* 0x000fe200078e00ff */
[----:B------:R-:W-:Y:S01]  /*1a130*/  USHF.L.U32 UR5, UR14, UR9, URZ ;  /* 0x000000090e057299 */ /* 0x000fe2000800063f */
[----:B------:R-:W-:Y:S01]  /*1a140*/  ULDC UR10, c[0x0][0x10] ;  /* 0x00000400000a7ab9 */ /* 0x000fe20000000800 */
[----:B------:R-:W-:Y:S01]  /*1a150*/  ULEA.HI UR12, UR12, UR11, URZ, 0x5 ;  /* 0x0000000b0c0c7291 */ /* 0x000fe2000f8f283f */
[----:B------:R-:W-:Y:S01]  /*1a160*/  UMOV UR20, 0x5 ;  /* 0x0000000500147882 */ /* 0x000fe20000000000 */
[----:B------:R-:W-:-:S02]  /*1a170*/  ULOP3.LUT UR27, UR40, 0x2, URZ, 0xfc, !UPT ;  /* 0x00000002281b7892 */ /* 0x000fc4000f8efc3f */
[----:B------:R-:W-:Y:S02]  /*1a180*/  USHF.R.S32.HI UR17, URZ, 0x5, UR12 ;  /* 0x000000053f117899 */ /* 0x000fe4000801140c */
[----:B0-----:R-:W-:Y:S02]  /*1a190*/  ULOP3.LUT UR8, UR6, 0x1, URZ, 0xc0, !UPT ;  /* 0x0000000106087892 */ /* 0x001fe4000f8ec03f */
[----:B------:R-:W-:Y:S02]  /*1a1a0*/  USHF.R.U32.HI UR26, URZ, 0x1, UR6 ;  /* 0x000000013f1a7899 */ /* 0x000fe40008011606 */
[----:B------:R-:W-:Y:S02]  /*1a1b0*/  USHF.L.U32 UR13, UR6, 0x7, URZ ;  /* 0x00000007060d7899 */ /* 0x000fe4000800063f */
[----:B------:R-:W-:Y:S02]  /*1a1c0*/  USHF.L.U32 UR25, UR6, 0xc, URZ ;  /* 0x0000000c06197899 */ /* 0x000fe4000800063f */
[----:B------:R-:W-:-:S02]  /*1a1d0*/  ULOP3.LUT UR6, UR6, 0xfffffffe, URZ, 0xc0, !UPT ;  /* 0xfffffffe06067892 */ /* 0x000fc4000f8ec03f */
[----:B------:R-:W-:Y:S02]  /*1a1e0*/  UISETP.GT.U32.AND UP0, UPT, UR8, 0xffff, UPT ;  /* 0x0000ffff0800788c */ /* 0x000fe4000bf04070 */
[----:B------:R-:W-:Y:S02]  /*1a1f0*/  USHF.L.U32 UR18, UR14, UR6, URZ ;  /* 0x000000060e127299 */ /* 0x000fe4000800063f */
[----:B------:R-:W-:Y:S02]  /*1a200*/  ULOP3.LUT UR9, UR6, 0x1, URZ, 0xfc, !UPT ;  /* 0x0000000106097892 */ /* 0x000fe4000f8efc3f */
[----:B------:R-:W-:Y:S02]  /*1a210*/  UIMAD.WIDE.U32 UR6, UR7, UR10, URZ ;  /* 0x0000000a070672a5 */ /* 0x000fe4000f8e003f */
[----:B------:R-:W-:Y:S01]  /*1a220*/  USEL UR8, UR8, 0xffff, !UP0 ;  /* 0x0000ffff08087887 */ /* 0x000fe2000c000000 */
[----:B------:R-:W-:Y:S01]  /*1a230*/  ULDC UR10, c[0x0][0x14] ;  /* 0x00000500000a7ab9 */ /* 0x000fe20000000800 */
[----:B------:R-:W-:-:S02]  /*1a240*/  USHF.L.U32 UR9, UR14, UR9, URZ ;  /* 0x000000090e097299 */ /* 0x000fc4000800063f */
[----:B------:R-:W-:Y:S02]  /*1a250*/  UIMAD.WIDE.U32 UR22, UR6, UR10, URZ ;  /* 0x0000000a061672a5 */ /* 0x000fe4000f8e003f */
[----:B------:R-:W-:Y:S02]  /*1a260*/  UIMAD UR19, UR7, UR10, URZ ;  /* 0x0000000a071372a4 */ /* 0x000fe4000f8e023f */
[----:B------:R-:W-:Y:S02]  /*1a270*/  ULOP3.LUT UR8, UR8, 0xffff, URZ, 0xc0, !UPT ;  /* 0x0000ffff08087892 */ /* 0x000fe4000f8ec03f */
[----:B------:R-:W-:Y:S02]  /*1a280*/  ULOP3.LUT UR13, UR13, 0x80, URZ, 0xc0, !UPT ;  /* 0x000000800d0d7892 */ /* 0x000fe4000f8ec03f */
[----:B------:R-:W-:Y:S02]  /*1a290*/  ULOP3.LUT UR16, URZ, UR16, URZ, 0x33, !UPT ;  /* 0x000000103f107292 */ /* 0x000fe4000f8e333f */
[----:B------:R-:W-:-:S02]  /*1a2a0*/  ULOP3.LUT UR18, UR18, UR9, URZ, 0xfc, !UPT ;  /* 0x0000000912127292 */ /* 0x000fc4000f8efc3f */
[----:B------:R-:W-:Y:S02]  /*1a2b0*/  UIADD3 UR19, UR23, UR19, URZ ;  /* 0x0000001317137290 */ /* 0x000fe4000fffe03f */
[----:B------:R-:W-:Y:S02]  /*1a2c0*/  USHF.L.U32 UR20, UR20, UR8, URZ ;  /* 0x0000000814147299 */ /* 0x000fe4000800063f */
[----:B------:R-:W-:Y:S01]  /*1a2d0*/  UIADD3 UR34, UR17, 0x1, URZ ;  /* 0x0000000111227890 */ /* 0x000fe2000fffe03f */
[----:B------:R-:W-:-:S11]  /*1a2e0*/  ULDC.64 UR28, c[0x0][0x198] ;  /* 0x00006600001c7ab9 */ /* 0x000fd60000000a00 */
.L_x_561:
[----:B------:R-:W-:-:S03]  /*1a2f0*/  UMOV UR6, 0xffffffff ;  /* 0xffffffff00067882 */ /* 0x000fc60000000000 */
[----:B------:R-:W-:Y:S05]  /*1a300*/  BRA.DIV UR6, `(.L_x_551) ;  /* 0x0000000e06c47947 */ /* 0x000fea000b800000 */
[----:B------:R-:W-:-:S13]  /*1a310*/  ELECT P6, URZ, PT ;  /* 0x00000000003f782f */ /* 0x000fda00038c0000 */
.L_x_571:
[----:B------:R-:W0:Y:S01]  /*1a320*/  LDC R4, c[0x0][0x28c] ;  /* 0x0000a300ff047b82 */ /* 0x000e220000000800 */
[----:B------:R-:W-:Y:S01]  /*1a330*/  BSSY B1, `(.L_x_552) ;  /* 0x000003e000017945 */ /* 0x000fe20003800000 */
[----:B0-----:R-:W-:-:S13]  /*1a340*/  ISETP.LT.OR P6, PT, R4, 0x1, !P6 ;  /* 0x000000010400780c */ /* 0x001fda00077c1670 */
[----:B------:R-:W-:Y:S05]  /*1a350*/  @P6 BRA `(.L_x_553) ;  /* 0x0000000000ec6947 */ /* 0x000fea0003800000 */
[----:B------:R-:W-:Y:S01]  /*1a360*/  LEA R4, R2, UR26, 0x1 ;  /* 0x0000001a02047c11 */ /* 0x000fe2000f8e08ff */
[----:B------:R-:W-:Y:S01]  /*1a370*/  IMAD.MOV.U32 R12, RZ, RZ, RZ ;  /* 0x000000ffff0c7224 */ /* 0x000fe200078e00ff */
[----:B------:R-:W-:Y:S01]  /*1a380*/  LEA R2, R3, UR13, 0x8 ;  /* 0x0000000d03027c11 */ /* 0x000fe2000f8e40ff */
[----:B------:R-:W-:Y:S01]  /*1a390*/  IMAD.MOV.U32 R3, RZ, RZ, R0 ;  /* 0x000000ffff037224 */ /* 0x000fe200078e0000 */
[----:B------:R-:W-:Y:S01]  /*1a3a0*/  MOV R14, UR34 ;  /* 0x00000022000e7c02 */ /* 0x000fe20008000f00 */
[----:B------:R-:W-:Y:S02]  /*1a3b0*/  IMAD.SHL.U32 R11, R4, 0x80, RZ ;  /* 0x00000080040b7824 */ /* 0x000fe400078e00ff */
[----:B------:R-:W-:-:S07]  /*1a3c0*/  IMAD.MOV.U32 R4, RZ, RZ, R6 ;  /* 0x000000ffff047224 */ /* 0x000fce00078e0006 */
.L_x_556:
[----:B------:R-:W0:Y:S01]  /*1a3d0*/  S2R R10, SR_CgaCtaId ;  /* 0x00000000000a7919 */ /* 0x000e220000008800 */
[----:B------:R-:W-:Y:S01]  /*1a3e0*/  MOV R5, 0x400 ;  /* 0x0000040000057802 */ /* 0x000fe20000000f00 */
[----:B------:R-:W1:Y:S03]  /*1a3f0*/  S2R R7, SR_TID.X ;  /* 0x0000000000077919 */ /* 0x000e660000002100 */
[----:B0-----:R-:W-:Y:S02]  /*1a400*/  LEA R13, R10, R5, 0x18 ;  /* 0x000000050a0d7211 */ /* 0x001fe400078ec0ff */
[----:B------:R-:W-:Y:S02]  /*1a410*/  SHF.L.U32 R5, R3, 0x1f, RZ ;  /* 0x0000001f03057819 */ /* 0x000fe400000006ff */
[----:B-1----:R-:W-:Y:S01]  /*1a420*/  LOP3.LUT P1, RZ, R7, 0x7f, RZ, 0xc0, !PT ;  /* 0x0000007f07ff7812 */ /* 0x002fe2000782c0ff */
[----:B------:R-:W-:-:S04]  /*1a430*/  IMAD R10, R4, 0x8, R13 ;  /* 0x00000008040a7824 */ /* 0x000fc800078e020d */
[----:B------:R-:W0:Y:S08]  /*1a440*/  SYNCS.PHASECHK.TRANS64.TRYWAIT P0, [R10+URZ+0x18], R5 ;  /* 0x000018050a0075a7 */ /* 0x000e30000800017f */
[----:B------:R-:W1:Y:S01]  /*1a450*/  @!P1 LDC R7, c[0x0][0x500] ;  /* 0x00014000ff079b82 */ /* 0x000e620000000800 */
[----:B0-----:R-:W-:Y:S05]  /*1a460*/  @!P0 BRA `(.L_x_554) ;  /* 0x0000000c008c8947 */ /* 0x001fea0003800000 */
.L_x_572:
[----:B------:R-:W-:Y:S01]  /*1a470*/  UPRMT UR6, UR27, 0x9910, URZ ;  /* 0x000099101b067896 */ /* 0x000fe2000800003f */
[----:B-1----:R1:W-:Y:S03]  /*1a480*/  @!P1 SYNCS.ARRIVE.TRANS64 RZ, [R10+URZ], R7 ;  /* 0x000000070aff99a7 */ /* 0x0023e6000800003f */
[----:B------:R-:W-:-:S06]  /*1a490*/  UISETP.NE.AND UP0, UPT, UR6, 0x2, UPT ;  /* 0x000000020600788c */ /* 0x000fcc000bf05270 */
[----:B------:R-:W-:-:S13]  /*1a4a0*/  PLOP3.LUT P0, PT, PT, PT, UP0, 0x80, 0x0 ;  /* 0x000000000000781c */ /* 0x000fda0003f0f008 */
[----:B-1----:R-:W-:Y:S05]  /*1a4b0*/  @P0 BRA `(.L_x_555) ;  /* 0x0000000000040947 */ /* 0x002fea0003800000 */
[----:B------:R-:W-:Y:S01]  /*1a4c0*/  BPT.TRAP 0x1 ;  /* 0x000000040000795c */ /* 0x000fe20000300000 */
.L_x_555:
[----:B------:R-:W-:Y:S01]  /*1a4d0*/  R2UR UR7, R4 ;  /* 0x00000000040772ca */ /* 0x000fe200000e0000 */
[----:B------:R-:W-:Y:S01]  /*1a4e0*/  VIADD R14, R14, 0xffffffff ;  /* 0xffffffff0e0e7836 */ /* 0x000fe20000000000 */
[----:B------:R-:W-:Y:S01]  /*1a4f0*/  R2UR UR11, R13 ;  /* 0x000000000d0b72ca */ /* 0x000fe200000e0000 */
[----:B------:R-:W-:Y:S01]  /*1a500*/  UIADD3 UR6, UP0, UR28, 0xf0, URZ ;  /* 0x000000f01c067890 */ /* 0x000fe2000ff1e03f */
[----:B------:R-:W-:Y:S01]  /*1a510*/  R2UR UR30, R11 ;  /* 0x000000000b1e72ca */ /* 0x000fe200000e0000 */
[----:B------:R-:W-:Y:S01]  /*1a520*/  UIADD3 UR32, UP1, UR28, 0x1f0, URZ ;  /* 0x000001f01c207890 */ /* 0x000fe2000ff3e03f */
[----:B------:R-:W-:Y:S01]  /*1a530*/  R2UR UR9, R10 ;  /* 0x000000000a0972ca */ /* 0x000fe200000e0000 */
[----:B------:R-:W-:Y:S01]  /*1a540*/  UPRMT UR21, URZ, 0x5410, UR20 ;  /* 0x000054103f157896 */ /* 0x000fe20008000014 */
[----:B------:R-:W-:Y:S01]  /*1a550*/  R2UR UR10, R12 ;  /* 0x000000000c0a72ca */ /* 0x000fe200000e0000 */
[----:B------:R-:W-:Y:S01]  /*1a560*/  VIADD R4, R4, 0x1 ;  /* 0x0000000104047836 */ /* 0x000fe20000000000 */
[----:B------:R-:W-:Y:S01]  /*1a570*/  R2UR UR12, R9 ;  /* 0x00000000090c72ca */ /* 0x000fe200000e0000 */
[----:B------:R-:W-:Y:S01]  /*1a580*/  UPRMT UR35, URZ, 0x5410, UR18 ;  /* 0x000054103f237896 */ /* 0x000fe20008000012 */
[----:B------:R-:W-:Y:S01]  /*1a590*/  R2UR UR31, R2 ;  /* 0x00000000021f72ca */ /* 0x000fe200000e0000 */
[----:B------:R-:W-:Y:S01]  /*1a5a0*/  USHF.L.U32 UR7, UR7, 0xd, URZ ;  /* 0x0000000d07077899 */ /* 0x000fe2000800063f */
[----:B------:R-:W-:Y:S01]  /*1a5b0*/  ISETP.GT.AND P1, PT, R14, 0x1, PT ;  /* 0x000000010e00780c */ /* 0x000fe20003f24270 */
[----:B------:R-:W-:Y:S01]  /*1a5c0*/  UIADD3.X UR33, URZ, UR29, URZ, UP1, !UPT ;  /* 0x0000001d3f217290 */ /* 0x000fe20008ffe43f */
[----:B------:R-:W-:Y:S01]  /*1a5d0*/  ISETP.NE.AND P0, PT, R4, 0x3, PT ;  /* 0x000000030400780c */ /* 0x000fe20003f05270 */
[----:B------:R-:W-:Y:S01]  /*1a5e0*/  ULEA UR8, UR26, UR7, 0xc ;  /* 0x000000071a087291 */ /* 0x000fe2000f8e603f */
[----:B------:R-:W-:Y:S01]  /*1a5f0*/  VIADD R12, R12, 0x20 ;  /* 0x000000200c0c7836 */ /* 0x000fe20000000000 */
[----:B------:R-:W-:Y:S01]  /*1a600*/  ULOP3.LUT UR7, UR7, 0x1000, UR25, 0xf8, !UPT ;  /* 0x0000100007077892 */ /* 0x000fe2000f8ef819 */
[----:B0-----:R-:W-:Y:S01]  /*1a610*/  SEL R10, RZ, 0x1, P0 ;  /* 0x00000001ff0a7807 */ /* 0x001fe20000000000 */
[----:B------:R-:W-:Y:S01]  /*1a620*/  ULEA UR8, UR8, UR11, 0x2 ;  /* 0x0000000b08087291 */ /* 0x000fe2000f8e103f */
[----:B------:R-:W-:Y:S01]  /*1a630*/  SEL R4, R4, RZ, P0 ;  /* 0x000000ff04047207 */ /* 0x000fe20000000000 */
[----:B------:R-:W-:Y:S01]  /*1a640*/  ULEA UR11, UR7, UR11, 0x2 ;  /* 0x0000000b070b7291 */ /* 0x000fe2000f8e103f */
[----:B------:R-:W-:Y:S01]  /*1a650*/  LOP3.LUT R3, R3, R10, RZ, 0x3c, !PT ;  /* 0x0000000a03037212 */ /* 0x000fe200078e3cff */
[----:B------:R-:W-:-:S02]  /*1a660*/  UIADD3 UR8, UR8, 0x100, URZ ;  /* 0x0000010008087890 */ /* 0x000fc4000fffe03f */
[----:B------:R-:W-:Y:S02]  /*1a670*/  UIADD3.X UR7, URZ, UR29, URZ, UP0, !UPT ;  /* 0x0000001d3f077290 */ /* 0x000fe400087fe43f */
[----:B------:R-:W-:Y:S01]  /*1a680*/  UIADD3 UR24, UR11, 0x18100, URZ ;  /* 0x000181000b187890 */ /* 0x000fe2000fffe03f */
[----:B------:R-:W-:Y:S01]  /*1a690*/  UMOV UR14, 0x0 ;  /* 0x00000000000e7882 */ /* 0x000fe20000000000 */
[----:B------:R-:W-:Y:S01]  /*1a6a0*/  UMOV UR15, 0x10000000 ;  /* 0x10000000000f7882 */ /* 0x000fe20000000000 */
[----:B------:R-:W-:-:S04]  /*1a6b0*/  UMOV UR11, UR30 ;  /* 0x0000001e000b7c82 */ /* 0x000fc80008000000 */
[----:B------:R0:W-:Y:S02]  /*1a6c0*/  UTMALDG.3D.MULTICAST [UR8], [UR6], UR21, desc[UR14] ;  /* 0x00000e08060073b4 */ /* 0x0001e40008011815 */
[----:B0-----:R-:W-:Y:S01]  /*1a6d0*/  UMOV UR8, UR24 ;  /* 0x0000001800087c82 */ /* 0x001fe20008000000 */
[----:B------:R-:W-:Y:S02]  /*1a6e0*/  UMOV UR11, UR31 ;  /* 0x0000001f000b7c82 */ /* 0x000fe40008000000 */
[----:B------:R0:W-:Y:S02]  /*1a6f0*/  UTMALDG.3D.MULTICAST [UR8], [UR32], UR35, desc[UR14] ;  /* 0x00000e08200073b4 */ /* 0x0001e40008011823 */
[----:B0-----:R-:W-:Y:S05]  /*1a700*/  @P1 BRA `(.L_x_556) ;  /* 0xfffffffc00301947 */ /* 0x001fea000383ffff */
.L_x_553:
[----:B------:R-:W-:Y:S05]  /*1a710*/  BSYNC B1 ;  /* 0x0000000000017941 */ /* 0x000fea0003800000 */
.L_x_552:
[----:B------:R-:W2:Y:S01]  /*1a720*/  LDL.LU R15, [R1+0x200] ;  /* 0x00020000010f7983 */ /* 0x000ea20000300800 */
[----:B------:R-:W-:Y:S01]  /*1a730*/  LOP3.LUT P0, RZ, R8, 0xff, RZ, 0xc0, !PT ;  /* 0x000000ff08ff7812 */ /* 0x000fe2000780c0ff */
[----:B------:R-:W-:Y:S01]  /*1a740*/  VIADD R6, R6, UR17 ;  /* 0x0000001106067c36 */ /* 0x000fe20008000000 */
[----:B------:R-:W-:Y:S01]  /*1a750*/  ULDC.64 UR6, c[0x0][0x650] ;  /* 0x0001940000067ab9 */ /* 0x000fe20000000a00 */
[----:B------:R-:W3:Y:S01]  /*1a760*/  LDL.LU R13, [R1+0x204] ;  /* 0x00020400010d7983 */ /* 0x000ee20000300800 */
[----:B------:R-:W-:Y:S01]  /*1a770*/  UISETP.GE.U32.AND UP0, UPT, UR17, 0x3, UPT ;  /* 0x000000031100788c */ /* 0x000fe2000bf06070 */
[----:B------:R-:W-:Y:S01]  /*1a780*/  BSSY B1, `(.L_x_557) ;  /* 0x0000074000017945 */ /* 0x000fe20003800000 */
[----:B------:R-:W-:Y:S01]  /*1a790*/  IMAD.MOV.U32 R9, RZ, RZ, -0x1 ;  /* 0xffffffffff097424 */ /* 0x000fe200078e00ff */
[----:B------:R-:W-:Y:S02]  /*1a7a0*/  PRMT R4, RZ, 0x7610, R4 ;  /* 0x00007610ff047816 */ /* 0x000fe40000000004 */
[----:B------:R-:W-:-:S02]  /*1a7b0*/  PRMT R8, RZ, 0x7610, R8 ;  /* 0x00007610ff087816 */ /* 0x000fc40000000008 */
[----:B------:R-:W-:Y:S02]  /*1a7c0*/  PLOP3.LUT P1, PT, PT, PT, UP0, 0x80, 0x0 ;  /* 0x000000000000781c */ /* 0x000fe40003f2f008 */
[----:B------:R-:W0:Y:S01]  /*1a7d0*/  @P0 S2R R3, SR_CgaCtaId ;  /* 0x0000000000030919 */ /* 0x000e220000008800 */
[----:B------:R-:W-:-:S04]  /*1a7e0*/  @P0 MOV R2, 0x400 ;  /* 0x0000040000020802 */ /* 0x000fc80000000f00 */
[----:B0-----:R-:W-:-:S04]  /*1a7f0*/  @P0 LEA R2, R3, R2, 0x18 ;  /* 0x0000000203020211 */ /* 0x001fc800078ec0ff */
[----:B------:R0:W-:Y:S01]  /*1a800*/  @P0 SYNCS.ARRIVE.TRANS64.A1T0 RZ, [R2+URZ+0x48], RZ ;  /* 0x000048ff02ff09a7 */ /* 0x0001e2000810003f */
[----:B------:R-:W-:Y:S01]  /*1a810*/  ISETP.GT.U32.AND P0, PT, R6, 0x2, PT ;  /* 0x000000020600780c */ /* 0x000fe20003f04070 */
[----:B0-----:R-:W-:-:S05]  /*1a820*/  IMAD.U32 R2, RZ, RZ, UR17 ;  /* 0x00000011ff027e24 */ /* 0x001fca000f8e00ff */
[----:B------:R-:W-:Y:S01]  /*1a830*/  ISETP.LT.U32.AND P0, PT, R2, 0x3, P0 ;  /* 0x000000030200780c */ /* 0x000fe20000701070 */
[----:B------:R-:W-:-:S04]  /*1a840*/  IMAD.WIDE.U32 R2, R6, -0x55555555, RZ ;  /* 0xaaaaaaab06027825 */ /* 0x000fc800078e00ff */
[----:B------:R-:W-:Y:S01]  /*1a850*/  IMAD.MOV.U32 R2, RZ, RZ, -0x1 ;  /* 0xffffffffff027424 */ /* 0x000fe200078e00ff */
[----:B------:R-:W-:Y:S02]  /*1a860*/  SHF.R.U32.HI R5, RZ, 0x1, R3 ;  /* 0x00000001ff057819 */ /* 0x000fe40000011603 */
[----:B------:R-:W-:-:S03]  /*1a870*/  SEL R3, RZ, 0x1, !P0 ;  /* 0x00000001ff037807 */ /* 0x000fc60004000000 */
[----:B------:R-:W-:Y:S01]  /*1a880*/  IMAD R6, R5, -0x3, R6 ;  /* 0xfffffffd05067824 */ /* 0x000fe200078e0206 */
[----:B------:R-:W-:Y:S01]  /*1a890*/  LOP3.LUT R0, R0, R3, RZ, 0x3c, !PT ;  /* 0x0000000300007212 */ /* 0x000fe200078e3cff */
[----:B------:R-:W-:-:S03]  /*1a8a0*/  IMAD.MOV.U32 R3, RZ, RZ, -0x1 ;  /* 0xffffffffff037424 */ /* 0x000fc600078e00ff */
[----:B------:R-:W-:Y:S02]  /*1a8b0*/  @P1 LOP3.LUT R0, R0, 0x1, R5, 0x78, !PT ;  /* 0x0000000100001812 */ /* 0x000fe400078e7805 */
[----:B---3--:R-:W-:-:S04]  /*1a8c0*/  IADD3 R13, P0, R13, UR22, RZ ;  /* 0x000000160d0d7c10 */ /* 0x008fc8000ff1e0ff */
[----:B--2---:R-:W-:Y:S01]  /*1a8d0*/  IADD3.X R15, R15, UR19, RZ, P0, !PT ;  /* 0x000000130f0f7c10 */ /* 0x004fe200087fe4ff */
[----:B------:R0:W-:Y:S01]  /*1a8e0*/  STL [R1+0x204], R13 ;  /* 0x0002040d01007387 */ /* 0x0001e20000100800 */
[----:B------:R-:W-:-:S03]  /*1a8f0*/  ISETP.GE.U32.AND P0, PT, R13, UR6, PT ;  /* 0x000000060d007c0c */ /* 0x000fc6000bf06070 */
[----:B------:R0:W-:Y:S01]  /*1a900*/  STL [R1+0x200], R15 ;  /* 0x0002000f01007387 */ /* 0x0001e20000100800 */
[----:B------:R-:W-:-:S13]  /*1a910*/  ISETP.GE.U32.AND.EX P0, PT, R15, UR7, PT, P0 ;  /* 0x000000070f007c0c */ /* 0x000fda000bf06100 */
[----:B0-----:R-:W-:Y:S05]  /*1a920*/  @P0 BRA `(.L_x_558) ;  /* 0x0000000400640947 */ /* 0x001fea0003800000 */
[----:B------:R-:W0:Y:S01]  /*1a930*/  S2R R7, SR_CTAID.X ;  /* 0x0000000000077919 */ /* 0x000e220000002500 */
[----:B------:R-:W-:Y:S01]  /*1a940*/  ULDC UR6, c[0x0][0x150] ;  /* 0x0000540000067ab9 */ /* 0x000fe20000000800 */
[----:B------:R-:W1:Y:S01]  /*1a950*/  LDC R4, c[0x0][0x144] ;  /* 0x00005100ff047b82 */ /* 0x000e620000000800 */
[----:B------:R-:W-:Y:S01]  /*1a960*/  UISETP.NE.AND UP0, UPT, UR45, URZ, UPT ;  /* 0x0000003f2d00728c */ /* 0x000fe2000bf05270 */
[----:B------:R-:W2:Y:S01]  /*1a970*/  S2R R5, SR_CTAID.Y ;  /* 0x0000000000057919 */ /* 0x000ea20000002600 */
[----:B------:R-:W-:-:S04]  /*1a980*/  ULDC UR9, c[0x0][0x630] ;  /* 0x00018c0000097ab9 */ /* 0x000fc80000000800 */
[----:B------:R-:W-:Y:S01]  /*1a990*/  PLOP3.LUT P0, PT, PT, PT, UP0, 0x80, 0x0 ;  /* 0x000000000000781c */ /* 0x000fe20003f0f008 */
[----:B------:R-:W3:Y:S01]  /*1a9a0*/  LDC R10, c[0x0][0x148] ;  /* 0x00005200ff0a7b82 */ /* 0x000ee20000000800 */
[----:B0-----:R-:W-:Y:S02]  /*1a9b0*/  I2FP.F32.U32 R2, R7 ;  /* 0x0000000700027245 */ /* 0x001fe40000201000 */
[----:B--2---:R-:W-:-:S03]  /*1a9c0*/  I2FP.F32.U32 R3, R5 ;  /* 0x0000000500037245 */ /* 0x004fc60000201000 */
[----:B------:R-:W-:Y:S01]  /*1a9d0*/  FMUL R2, R2, UR6 ;  /* 0x0000000602027c20 */ /* 0x000fe20008400000 */
[----:B------:R-:W-:Y:S02]  /*1a9e0*/  ULDC UR6, c[0x0][0x154] ;  /* 0x0000550000067ab9 */ /* 0x000fe40000000800 */
[----:B------:R-:W-:Y:S01]  /*1a9f0*/  FMUL R9, R3, UR6 ;  /* 0x0000000603097c20 */ /* 0x000fe20008400000 */
[----:B------:R-:W-:Y:S02]  /*1aa00*/  ULDC.64 UR6, c[0x0][0x628] ;  /* 0x00018a0000067ab9 */ /* 0x000fe40000000a00 */
[----:B------:R-:W0:Y:S08]  /*1aa10*/  F2I.U32.TRUNC.NTZ R2, R2 ;  /* 0x0000000200027305 */ /* 0x000e30000020f000 */
[----:B------:R-:W2:Y:S01]  /*1aa20*/  F2I.U32.TRUNC.NTZ R9, R9 ;  /* 0x0000000900097305 */ /* 0x000ea2000020f000 */
[----:B0-----:R-:W-:-:S02]  /*1aa30*/  IMAD.MOV R3, RZ, RZ, -R2 ;  /* 0x000000ffff037224 */ /* 0x001fc400078e0a02 */
[----:B------:R-:W-:Y:S02]  /*1aa40*/  IMAD.MOV.U32 R2, RZ, RZ, R13 ;  /* 0x000000ffff027224 */ /* 0x000fe400078e000d */
[----:B-1----:R-:W-:Y:S01]  /*1aa50*/  IMAD R7, R4, R3, R7 ;  /* 0x0000000304077224 */ /* 0x002fe200078e0207 */
[----:B--2---:R-:W-:-:S05]  /*1aa60*/  IADD3 R3, -R9, RZ, RZ ;  /* 0x000000ff09037210 */ /* 0x004fca0007ffe1ff */
[----:B---3--:R-:W-:Y:S01]  /*1aa70*/  @P0 IMAD R7, R10, R3, R5 ;  /* 0x000000030a070224 */ /* 0x008fe200078e0205 */
[----:B------:R-:W-:Y:S01]  /*1aa80*/  ISETP.NE.U32.AND P0, PT, RZ, UR6, PT ;  /* 0x00000006ff007c0c */ /* 0x000fe2000bf05070 */
[----:B------:R-:W-:-:S03]  /*1aa90*/  IMAD.MOV.U32 R3, RZ, RZ, R15 ;  /* 0x000000ffff037224 */ /* 0x000fc600078e000f */
[----:B------:R-:W-:-:S13]  /*1aaa0*/  ISETP.NE.AND.EX P0, PT, RZ, UR7, PT, P0 ;  /* 0x00000007ff007c0c */ /* 0x000fda000bf05300 */
[----:B------:R-:W-:Y:S05]  /*1aab0*/  @!P0 BRA `(.L_x_559) ;  /* 0x0000000000288947 */ /* 0x000fea0003800000 */
[----:B------:R-:W-:Y:S02]  /*1aac0*/  ULDC UR8, c[0x0][0x634] ;  /* 0x00018d0000087ab9 */ /* 0x000fe40000000800 */
[----:B------:R-:W-:-:S05]  /*1aad0*/  IADD3 R3, P0, R13, UR8, RZ ;  /* 0x000000080d037c10 */ /* 0x000fca000ff1e0ff */
[----:B------:R-:W-:-:S04]  /*1aae0*/  IMAD.X R9, RZ, RZ, R15, P0 ;  /* 0x000000ffff097224 */ /* 0x000fc800000e060f */
[----:B------:R-:W-:-:S04]  /*1aaf0*/  IMAD.WIDE.U32 R4, R9, UR6, RZ ;  /* 0x0000000609047c25 */ /* 0x000fc8000f8e00ff */
[----:B------:R-:W-:-:S04]  /*1ab00*/  IMAD.WIDE.U32 R4, P0, R3, UR7, R4 ;  /* 0x0000000703047c25 */ /* 0x000fc8000f800004 */
[----:B------:R-:W-:-:S04]  /*1ab10*/  IMAD.WIDE.U32 R2, R3, UR6, RZ ;  /* 0x0000000603027c25 */ /* 0x000fc8000f8e00ff */
[----:B------:R-:W-:Y:S01]  /*1ab20*/  IMAD.MOV.U32 R2, RZ, RZ, R5 ;  /* 0x000000ffff027224 */ /* 0x000fe200078e0005 */
[----:B------:R-:W-:Y:S01]  /*1ab30*/  IADD3 RZ, P1, R3, R4, RZ ;  /* 0x0000000403ff7210 */ /* 0x000fe20007f3e0ff */
[----:B------:R-:W-:-:S04]  /*1ab40*/  IMAD.X R3, RZ, RZ, RZ, P0 ;  /* 0x000000ffff037224 */ /* 0x000fc800000e06ff */
[----:B------:R-:W-:-:S08]  /*1ab50*/  IMAD.WIDE.U32.X R2, R9, UR7, R2, P1 ;  /* 0x0000000709027c25 */ /* 0x000fd000088e0402 */
.L_x_559:
[--C-:B------:R-:W-:Y:S01]  /*1ab60*/  SHF.R.U64 R9, R2, UR9, R3.reuse ;  /* 0x0000000902097c19 */ /* 0x100fe20008001203 */
[----:B------:R-:W-:Y:S01]  /*1ab70*/  ULDC.64 UR6, c[0x0][0x620] ;  /* 0x0001880000067ab9 */ /* 0x000fe20000000a00 */
[----:B------:R-:W-:Y:S01]  /*1ab80*/  SHF.R.U32.HI R2, RZ, UR9, R3 ;  /* 0x00000009ff027c19 */ /* 0x000fe20008011603 */
[----:B------:R-:W-:Y:S01]  /*1ab90*/  IMAD.MOV.U32 R3, RZ, RZ, R15 ;  /* 0x000000ffff037224 */ /* 0x000fe200078e000f */
[----:B------:R-:W-:Y:S01]  /*1aba0*/  IADD3 R11, P0, RZ, -R9, RZ ;  /* 0x80000009ff0b7210 */ /* 0x000fe20007f1e0ff */
[----:B------:R-:W-:-:S04]  /*1abb0*/  ULDC.64 UR8, c[0x0][0x640] ;  /* 0x0001900000087ab9 */ /* 0x000fc80000000a00 */
[----:B------:R-:W-:Y:S01]  /*1abc0*/  IMAD.X R2, RZ, RZ, ~R2, P0 ;  /* 0x000000ffff027224 */ /* 0x000fe200000e0e02 */
[----:B------:R-:W-:-:S03]  /*1abd0*/  ISETP.NE.U32.AND P0, PT, RZ, UR8, PT ;  /* 0x00000008ff007c0c */ /* 0x000fc6000bf05070 */
[----:B------:R-:W-:Y:S01]  /*1abe0*/  IMAD R2, R2, UR6, RZ ;  /* 0x0000000602027c24 */ /* 0x000fe2000f8e02ff */
[----:B------:R-:W-:-:S03]  /*1abf0*/  ISETP.NE.AND.EX P0, PT, RZ, UR9, PT, P0 ;  /* 0x00000009ff007c0c */ /* 0x000fc6000bf05300 */
[----:B------:R-:W-:Y:S02]  /*1ac00*/  IMAD R5, R11, UR7, R2 ;  /* 0x000000070b057c24 */ /* 0x000fe4000f8e0202 */
[----:B------:R-:W-:-:S04]  /*1ac10*/  IMAD.MOV.U32 R2, RZ, RZ, R13 ;  /* 0x000000ffff027224 */ /* 0x000fc800078e000d */
[----:B------:R-:W-:Y:S01]  /*1ac20*/  IMAD.WIDE.U32 R2, R11, UR6, R2 ;  /* 0x000000060b027c25 */ /* 0x000fe2000f8e0002 */
[----:B------:R-:W-:-:S03]  /*1ac30*/  ULDC UR6, c[0x0][0x618] ;  /* 0x0001860000067ab9 */ /* 0x000fc60000000800 */
[----:B------:R-:W-:-:S05]  /*1ac40*/  IMAD.IADD R3, R3, 0x1, R5 ;  /* 0x0000000103037824 */ /* 0x000fca00078e0205 */
[--C-:B------:R-:W-:Y:S02]  /*1ac50*/  SHF.R.U64 R10, R2, UR6, R3.reuse ;  /* 0x00000006020a7c19 */ /* 0x100fe40008001203 */
[----:B------:R-:W-:Y:S01]  /*1ac60*/  SHF.R.U32.HI R3, RZ, UR6, R3 ;  /* 0x00000006ff037c19 */ /* 0x000fe20008011603 */
[----:B------:R-:W-:-:S03]  /*1ac70*/  ULDC UR6, c[0x0][0x608] ;  /* 0x0001820000067ab9 */ /* 0x000fc60000000800 */
[--C-:B------:R-:W-:Y:S02]  /*1ac80*/  SHF.R.U64 R12, R10, UR6, R3.reuse ;  /* 0x000000060a0c7c19 */ /* 0x100fe40008001203 */
[----:B------:R-:W-:Y:S01]  /*1ac90*/  SHF.R.U32.HI R3, RZ, UR6, R3 ;  /* 0x00000006ff037c19 */ /* 0x000fe20008011603 */
[----:B------:R-:W-:-:S03]  /*1aca0*/  ULDC UR6, c[0x0][0x658] ;  /* 0x0001960000067ab9 */ /* 0x000fc60000000800 */
[--C-:B------:R-:W-:Y:S02]  /*1acb0*/  SHF.R.U64 R11, R12, UR6, R3.reuse ;  /* 0x000000060c0b7c19 */ /* 0x100fe40008001203 */
[----:B------:R-:W-:-:S03]  /*1acc0*/  SHF.R.U32.HI R13, RZ, UR6, R3 ;  /* 0x00000006ff0d7c19 */ /* 0x000fc60008011603 */
[----:B------:R-:W-:Y:S02]  /*1acd0*/  IMAD.MOV.U32 R2, RZ, RZ, R11 ;  /* 0x000000ffff027224 */ /* 0x000fe400078e000b */
[----:B------:R-:W-:Y:S01]  /*1ace0*/  IMAD.MOV.U32 R3, RZ, RZ, R13 ;  /* 0x000000ffff037224 */ /* 0x000fe200078e000d */
[----:B------:R-:W-:Y:S06]  /*1acf0*/  @!P0 BRA `(.L_x_560) ;  /* 0x0000000000288947 */ /* 0x000fec0003800000 */
[----:B------:R-:W-:Y:S02]  /*1ad00*/  ULDC UR6, c[0x0][0x64c] ;  /* 0x0001930000067ab9 */ /* 0x000fe40000000800 */
[----:B------:R-:W-:-:S05]  /*1ad10*/  IADD3 R3, P0, R11, UR6, RZ ;  /* 0x000000060b037c10 */ /* 0x000fca000ff1e0ff */
[----:B------:R-:W-:-:S04]  /*1ad20*/  IMAD.X R13, RZ, RZ, R13, P0 ;  /* 0x000000ffff0d7224 */ /* 0x000fc800000e060d */
[----:B------:R-:W-:-:S04]  /*1ad30*/  IMAD.WIDE.U32 R4, R13, UR8, RZ ;  /* 0x000000080d047c25 */ /* 0x000fc8000f8e00ff */
[----:B------:R-:W-:-:S04]  /*1ad40*/  IMAD.WIDE.U32 R4, P0, R3, UR9, R4 ;  /* 0x0000000903047c25 */ /* 0x000fc8000f800004 */
[----:B------:R-:W-:-:S04]  /*1ad50*/  IMAD.WIDE.U32 R2, R3, UR8, RZ ;  /* 0x0000000803027c25 */ /* 0x000fc8000f8e00ff */
[----:B------:R-:W-:Y:S01]  /*1ad60*/  IMAD.MOV.U32 R2, RZ, RZ, R5 ;  /* 0x000000ffff027224 */ /* 0x000fe200078e0005 */
[----:B------:R-:W-:Y:S02]  /*1ad70*/  IADD3 RZ, P1, R3, R4, RZ ;  /* 0x0000000403ff7210 */ /* 0x000fe40007f3e0ff */
[----:B------:R-:W-:-:S03]  /*1ad80*/  IADD3.X R3, RZ, RZ, RZ, P0, !PT ;  /* 0x000000ffff037210 */ /* 0x000fc600007fe4ff */
[----:B------:R-:W-:-:S08]  /*1ad90*/  IMAD.WIDE.U32.X R2, R13, UR9, R2, P1 ;  /* 0x000000090d027c25 */ /* 0x000fd000088e0402 */
.L_x_560:
[----:B------:R-:W-:Y:S01]  /*1ada0*/  ULDC UR6, c[0x0][0x648] ;  /* 0x0001920000067ab9 */ /* 0x000fe20000000800 */
[----:B------:R-:W-:Y:S01]  /*1adb0*/  LOP3.LUT R12, R12, UR16, RZ, 0xc0, !PT ;  /* 0x000000100c0c7c12 */ /* 0x000fe2000f8ec0ff */
[----:B------:R-:W-:Y:S01]  /*1adc0*/  UISETP.NE.AND UP0, UPT, UR45, URZ, UPT ;  /* 0x0000003f2d00728c */ /* 0x000fe2000bf05270 */
[----:B------:R-:W-:Y:S01]  /*1add0*/  SHF.R.U64 R3, R2, UR6, R3 ;  /* 0x0000000602037c19 */ /* 0x000fe20008001203 */
[----:B------:R-:W-:Y:S01]  /*1ade0*/  ULDC UR6, c[0x0][0x638] ;  /* 0x00018e0000067ab9 */ /* 0x000fe20000000800 */
[----:B------:R-:W-:-:S03]  /*1adf0*/  IMAD.MOV.U32 R4, RZ, RZ, 0x1 ;  /* 0x00000001ff047424 */ /* 0x000fc600078e00ff */
[----:B------:R-:W-:Y:S01]  /*1ae00*/  IMAD.MOV R2, RZ, RZ, -R3 ;  /* 0x000000ffff027224 */ /* 0x000fe200078e0a03 */
[----:B------:R-:W-:Y:S01]  /*1ae10*/  PLOP3.LUT P0, PT, PT, PT, UP0, 0x40, 0x0 ;  /* 0x000000000000781c */ /* 0x000fe20003f0e808 */
[----:B------:R-:W-:Y:S01]  /*1ae20*/  IMAD R12, R3, UR5, R12 ;  /* 0x00000005030c7c24 */ /* 0x000fe2000f8e020c */
[----:B------:R-:W-:Y:S01]  /*1ae30*/  PLOP3.LUT P1, PT, PT, PT, UP0, 0x40, 0x0 ;  /* 0x000000000000781c */ /* 0x000fe20003f2e808 */
[----:B------:R-:W-:Y:S01]  /*1ae40*/  IMAD R11, R2, UR6, R11 ;  /* 0x00000006020b7c24 */ /* 0x000fe2000f8e020b */
[----:B------:R-:W-:Y:S01]  /*1ae50*/  ULDC UR6, c[0x0][0x610] ;  /* 0x0001840000067ab9 */ /* 0x000fe20000000800 */
[----:B------:R-:W-:Y:S01]  /*1ae60*/  LOP3.LUT R2, R10, UR4, RZ, 0xc0, !PT ;  /* 0x000000040a027c12 */ /* 0x000fe2000f8ec0ff */
[----:B------:R-:W-:Y:S01]  /*1ae70*/  IMAD R7, R12, UR6, R7 ;  /* 0x000000060c077c24 */ /* 0x000fe2000f8e0207 */
[----:B------:R-:W-:-:S03]  /*1ae80*/  ULDC UR6, c[0x0][0x600] ;  /* 0x0001800000067ab9 */ /* 0x000fc60000000800 */
[----:B------:R-:W-:-:S05]  /*1ae90*/  IMAD R2, R11, UR6, R2 ;  /* 0x000000060b027c24 */ /* 0x000fca000f8e0202 */
[----:B------:R-:W-:Y:S02]  /*1aea0*/  SEL R3, R2, R7, P0 ;  /* 0x0000000702037207 */ /* 0x000fe40000000000 */
[----:B------:R-:W-:-:S07]  /*1aeb0*/  SEL R2, R7, R2, P1 ;  /* 0x0000000207027207 */ /* 0x000fce0000800000 */
.L_x_558:
[----:B------:R-:W-:Y:S05]  /*1aec0*/  BSYNC B1 ;  /* 0x0000000000017941 */ /* 0x000fea0003800000 */
.L_x_557:
[----:B------:R-:W-:-:S13]  /*1aed0*/  LOP3.LUT P0, RZ, R4, 0xff, RZ, 0xc0, !PT ;  /* 0x000000ff04ff7812 */ /* 0x000fda000780c0ff */
[----:B------:R-:W-:Y:S05]  /*1aee0*/  @P0 BRA `(.L_x_561) ;  /* 0xfffffff400000947 */ /* 0x000fea000383ffff */
[----:B------:R-:W-:Y:S05]  /*1aef0*/  BSYNC B0 ;  /* 0x0000000000007941 */ /* 0x000fea0003800000 */
.L_x_550:
[----:B------:R-:W-:-:S03]  /*1af00*/  UMOV UR6, 0xffffffff ;  /* 0xffffffff00067882 */ /* 0x000fc60000000000 */
[----:B------:R-:W-:Y:S05]  /*1af10*/  BRA.DIV UR6, `(.L_x_562) ;  /* 0x0000000206f47947 */ /* 0x000fea000b800000 */
[----:B------:R-:W-:-:S13]  /*1af20*/  ELECT P6, URZ, PT ;  /* 0x00000000003f782f */ /* 0x000fda00038c0000 */
.L_x_575:
[----:B------:R-:W-:Y:S04]  /*1af30*/  BSSY B0, `(.L_x_563) ;  /* 0x0000023000007945 */ /* 0x000fe80003800000 */
[----:B------:R-:W-:Y:S05]  /*1af40*/  @!P6 BRA `(.L_x_564) ;  /* 0x000000000084e947 */ /* 0x000fea0003800000 */
[----:B------:R-:W-:-:S04]  /*1af50*/  ULOP3.LUT UR6, UR40, 0x2, URZ, 0xfc, !UPT ;  /* 0x0000000228067892 */ /* 0x000fc8000f8efc3f */
[----:B------:R-:W-:-:S06]  /*1af60*/  UISETP.NE.AND UP0, UPT, UR6, 0x3, UPT ;  /* 0x000000030600788c */ /* 0x000fcc000bf05270 */
[----:B------:R-:W-:-:S13]  /*1af70*/  PLOP3.LUT P0, PT, PT, PT, UP0, 0x80, 0x0 ;  /* 0x000000000000781c */ /* 0x000fda0003f0f008 */
[----:B------:R-:W-:Y:S05]  /*1af80*/  @!P0 BRA `(.L_x_565) ;  /* 0x0000000000048947 */ /* 0x000fea0003800000 */
[----:B------:R-:W-:Y:S01]  /*1af90*/  BPT.TRAP 0x1 ;  /* 0x000000040000795c */ /* 0x000fe20000300000 */
.L_x_565:
[----:B------:R-:W0:Y:S01]  /*1afa0*/  S2R R3, SR_CgaCtaId ;  /* 0x0000000000037919 */ /* 0x000e220000008800 */
[----:B------:R-:W-:-:S04]  /*1afb0*/  MOV R2, 0x400 ;  /* 0x0000040000027802 */ /* 0x000fc80000000f00 */
[----:B0-----:R-:W-:Y:S02]  /*1afc0*/  LEA R3, R3, R2, 0x18 ;  /* 0x0000000203037211 */ /* 0x001fe400078ec0ff */
[----:B------:R-:W-:-:S03]  /*1afd0*/  SHF.L.U32 R2, R0, 0x1f, RZ ;  /* 0x0000001f00027819 */ /* 0x000fc600000006ff */
[----:B------:R-:W-:-:S04]  /*1afe0*/  VIADD R3, R3, 0x18 ;  /* 0x0000001803037836 */ /* 0x000fc80000000000 */
[----:B------:R-:W-:-:S04]  /*1aff0*/  IMAD R5, R6, 0x8, R3 ;  /* 0x0000000806057824 */ /* 0x000fc800078e0203 */
[----:B------:R-:W0:Y:S02]  /*1b000*/  SYNCS.PHASECHK.TRANS64.TRYWAIT P0, [R5+URZ], R2 ;  /* 0x00000002050075a7 */ /* 0x000e24000800017f */
[----:B0-----:R-:W-:Y:S05]  /*1b010*/  @!P0 BRA `(.L_x_566) ;  /* 0x0000000000d48947 */ /* 0x001fea0003800000 */
.L_x_576:
[----:B------:R-:W-:-:S05]  /*1b020*/  VIADD R6, R6, 0x1 ;  /* 0x0000000106067836 */ /* 0x000fca0000000000 */
[----:B------:R-:W-:-:S04]  /*1b030*/  ISETP.NE.AND P0, PT, R6, 0x3, PT ;  /* 0x000000030600780c */ /* 0x000fc80003f05270 */
[----:B0-----:R-:W-:Y:S02]  /*1b040*/  SEL R5, RZ, 0x1, P0 ;  /* 0x00000001ff057807 */ /* 0x001fe40000000000 */
[----:B------:R-:W-:Y:S02]  /*1b050*/  SEL R6, R6, RZ, P0 ;  /* 0x000000ff06067207 */ /* 0x000fe40000000000 */
[----:B------:R-:W-:-:S03]  /*1b060*/  LOP3.LUT R5, R0, R5, RZ, 0x3c, !PT ;  /* 0x0000000500057212 */ /* 0x000fc600078e3cff */
[----:B------:R-:W-:Y:S01]  /*1b070*/  IMAD R7, R6, 0x8, R3 ;  /* 0x0000000806077824 */ /* 0x000fe200078e0203 */
[----:B------:R-:W-:-:S04]  /*1b080*/  SHF.L.U32 R0, R5, 0x1f, RZ ;  /* 0x0000001f05007819 */ /* 0x000fc800000006ff */
[----:B------:R-:W0:Y:S02]  /*1b090*/  SYNCS.PHASECHK.TRANS64.TRYWAIT P0, [R7+URZ], R0 ;  /* 0x00000000070075a7 */ /* 0x000e24000800017f */
[----:B0-----:R-:W-:Y:S05]  /*1b0a0*/  @!P0 BRA `(.L_x_567) ;  /* 0x0000000000c48947 */ /* 0x001fea0003800000 */
.L_x_577:
[----:B0-----:R-:W-:-:S05]  /*1b0b0*/  VIADD R0, R6, 0x1 ;  /* 0x0000000106007836 */ /* 0x001fca0000000000 */
[----:B------:R-:W-:-:S04]  /*1b0c0*/  ISETP.NE.AND P0, PT, R0, 0x3, PT ;  /* 0x000000030000780c */ /* 0x000fc80003f05270 */
[----:B------:R-:W-:Y:S02]  /*1b0d0*/  SEL R2, RZ, 0x1, P0 ;  /* 0x00000001ff027807 */ /* 0x000fe40000000000 */
[----:B------:R-:W-:Y:S02]  /*1b0e0*/  SEL R0, R0, RZ, P0 ;  /* 0x000000ff00007207 */ /* 0x000fe40000000000 */
[----:B------:R-:W-:-:S03]  /*1b0f0*/  LOP3.LUT R2, R5, R2, RZ, 0x3c, !PT ;  /* 0x0000000205027212 */ /* 0x000fc600078e3cff */
[----:B------:R-:W-:Y:S01]  /*1b100*/  IMAD R3, R0, 0x8, R3 ;  /* 0x0000000800037824 */ /* 0x000fe200078e0203 */
[----:B------:R-:W-:-:S07]  /*1b110*/  SHF.L.U32 R0, R2, 0x1f, RZ ;  /* 0x0000001f02007819 */ /* 0x000fce00000006ff */
.L_x_568:
[----:B0-----:R0:W1:Y:S02]  /*1b120*/  SYNCS.PHASECHK.TRANS64.TRYWAIT P0, [R3+URZ], R0 ;  /* 0x00000000030075a7 */ /* 0x001064000800017f */
[----:B-1----:R-:W-:Y:S05]  /*1b130*/  @!P0 NANOSLEEP.SYNCS 0x989680 ;  /* 0x009896800000895d */ /* 0x002fea0003900000 */
[----:B------:R-:W1:Y:S02]  /*1b140*/  @!P0 SYNCS.PHASECHK.TRANS64 P0, [R3+URZ], R0 ;  /* 0x00000000030085a7 */ /* 0x000e64000800007f */
[----:B-1----:R-:W-:Y:S05]  /*1b150*/  @!P0 BRA `(.L_x_568) ;  /* 0xfffffffc00f08947 */ /* 0x002fea000383ffff */
.L_x_564:
[----:B------:R-:W-:Y:S05]  /*1b160*/  BSYNC B0 ;  /* 0x0000000000007941 */ /* 0x000fea0003800000 */
.L_x_563:
[----:B------:R-:W-:Y:S05]  /*1b170*/  EXIT ;  /* 0x000000000000794d */ /* 0x000fea0003800000 */
.L_x_21:
[----:B-1----:R1:W2:Y:S02]  /*1b180*/  SYNCS.PHASECHK.TRANS64.TRYWAIT P1, [R4+URZ], R3 ;  /* 0x00000003040075a7 */ /* 0x0022a4000802017f */
[----:B--2---:R-:W-:Y:S05]  /*1b190*/  @!P1 NANOSLEEP.SYNCS 0x989680 ;  /* 0x009896800000995d */ /* 0x004fea0003900000 */
[----:B------:R-:W2:Y:S02]  /*1b1a0*/  @!P1 SYNCS.PHASECHK.TRANS64 P1, [R4+URZ], R3 ;  /* 0x00000003040095a7 */ /* 0x000ea4000802007f */
[----:B--2---:R-:W-:Y:S05]  /*1b1b0*/  @!P1 BRA `(.L_x_21) ;  /* 0xfffffffc00f09947 */ /* 0x004fea000383ffff */
[----:B------:R-:W-:Y:S05]  /*1b1c0*/  BRA `(.L_x_20) ;  /* 0xfffffe6400447947 */ /* 0x000fea000383ffff */
.L_x_26:
[----:B-1----:R1:W2:Y:S02]  /*1b1d0*/  SYNCS.PHASECHK.TRANS64.TRYWAIT P1, [R4+URZ], R5 ;  /* 0x00000005040075a7 */ /* 0x0022a4000802017f */
[----:B--2---:R-:W-:Y:S05]  /*1b1e0*/  @!P1 NANOSLEEP.SYNCS 0x989680 ;  /* 0x009896800000995d */ /* 0x004fea0003900000 */
[----:B------:R-:W2:Y:S02]  /*1b1f0*/  @!P1 SYNCS.PHASECHK.TRANS64 P1, [R4+URZ], R5 ;  /* 0x00000005040095a7 */ /* 0x000ea4000802007f */
[----:B--2---:R-:W-:Y:S05]  /*1b200*/  @!P1 BRA `(.L_x_26) ;  /* 0xfffffffc00f09947 */ /* 0x004fea000383ffff */
[----:B------:R-:W-:Y:S05]  /*1b210*/  BRA `(.L_x_25) ;  /* 0xfffffe9800d47947 */ /* 0x000fea000383ffff */
.L_x_551:
[----:B------:R-:W-:Y:S01]  /*1b220*/  BSSY B1, `(.L_x_569) ;  /* 0x0000006000017945 */ /* 0x000fe20003800000 */
[----:B------:R-:W-:-:S07]  /*1b230*/  IMAD.MOV.U32 R15, RZ, RZ, -0x1 ;  /* 0xffffffffff0f7424 */ /* 0x000fce00078e00ff */
[----:B------:R-:W-:Y:S05]  /*1b240*/  WARPSYNC.COLLECTIVE R15, `(.L_x_570) ;  /* 0x000000000f0c7348 */ /* 0x000fea0003c00000 */
[----:B------:R-:W-:Y:S02]  /*1b250*/  ELECT P6, UR62, PT ;  /* 0x00000000003e782f */ /* 0x000fe400038c0000 */
[----:B------:R-:W-:Y:S01]  /*1b260*/  MOV R14, UR62 ;  /* 0x0000003e000e7c02 */ /* 0x000fe20008000f00 */
[----:B------:R-:W-:Y:S10]  /*1b270*/  ENDCOLLECTIVE ;  /* 0x000000000000791b */ /* 0x000ff40003800000 */
.L_x_570:
[----:B------:R-:W-:Y:S05]  /*1b280*/  BSYNC B1 ;  /* 0x0000000000017941 */ /* 0x000fea0003800000 */
.L_x_569:
[----:B------:R-:W-:Y:S05]  /*1b290*/  BRA `(.L_x_571) ;  /* 0xfffffff000207947 */ /* 0x000fea000383ffff */
.L_x_554:
[----:B0-----:R0:W2:Y:S02]  /*1b2a0*/  SYNCS.PHASECHK.TRANS64.TRYWAIT P0, [R10+URZ+0x18], R5 ;  /* 0x000018050a0075a7 */ /* 0x0010a4000800017f */
[----:B--2---:R-:W-:Y:S05]  /*1b2b0*/  @!P0 NANOSLEEP.SYNCS 0x989680 ;  /* 0x009896800000895d */ /* 0x004fea0003900000 */
[----:B------:R-:W2:Y:S02]  /*1b2c0*/  @!P0 SYNCS.PHASECHK.TRANS64 P0, [R10+URZ+0x18], R5 ;  /* 0x000018050a0085a7 */ /* 0x000ea4000800007f */
[----:B--2---:R-:W-:Y:S05]  /*1b2d0*/  @!P0 BRA `(.L_x_554) ;  /* 0xfffffffc00f08947 */ /* 0x004fea000383ffff */
[----:B------:R-:W-:Y:S05]  /*1b2e0*/  BRA `(.L_x_572) ;  /* 0xfffffff000607947 */ /* 0x000fea000383ffff */
.L_x_562:
[----:B------:R-:W-:Y:S01]  /*1b2f0*/  BSSY B0, `(.L_x_573) ;  /* 0x0000006000007945 */ /* 0x000fe20003800000 */
[----:B------:R-:W-:-:S07]  /*1b300*/  IMAD.MOV.U32 R15, RZ, RZ, -0x1 ;  /* 0xffffffffff0f7424 */ /* 0x000fce00078e00ff */
[----:B------:R-:W-:Y:S05]  /*1b310*/  WARPSYNC.COLLECTIVE R15, `(.L_x_574) ;  /* 0x000000000f0c7348 */ /* 0x000fea0003c00000 */
[----:B------:R-:W-:Y:S02]  /*1b320*/  ELECT P6, UR62, PT ;  /* 0x00000000003e782f */ /* 0x000fe400038c0000 */
[----:B------:R-:W-:Y:S01]  /*1b330*/  MOV R14, UR62 ;  /* 0x0000003e000e7c02 */ /* 0x000fe20008000f00 */
[----:B------:R-:W-:Y:S10]  /*1b340*/  ENDCOLLECTIVE ;  /* 0x000000000000791b */ /* 0x000ff40003800000 */
.L_x_574:
[----:B------:R-:W-:Y:S05]  /*1b350*/  BSYNC B0 ;  /* 0x0000000000007941 */ /* 0x000fea0003800000 */
.L_x_573:
[----:B------:R-:W-:Y:S05]  /*1b360*/  BRA `(.L_x_575) ;  /* 0xfffffff800f07947 */ /* 0x000fea000383ffff */
.L_x_566:
[----:B0-----:R0:W1:Y:S02]  /*1b370*/  SYNCS.PHASECHK.TRANS64.TRYWAIT P0, [R5+URZ], R2 ;  /* 0x00000002050075a7 */ /* 0x001064000800017f */
[----:B-1----:R-:W-:Y:S05]  /*1b380*/  @!P0 NANOSLEEP.SYNCS 0x989680 ;  /* 0x009896800000895d */ /* 0x002fea0003900000 */
[----:B------:R-:W1:Y:S02]  /*1b390*/  @!P0 SYNCS.PHASECHK.TRANS64 P0, [R5+URZ], R2 ;  /* 0x00000002050085a7 */ /* 0x000e64000800007f */
[----:B-1----:R-:W-:Y:S05]  /*1b3a0*/  @!P0 BRA `(.L_x_566) ;  /* 0xfffffffc00f08947 */ /* 0x002fea000383ffff */
[----:B------:R-:W-:Y:S05]  /*1b3b0*/  BRA `(.L_x_576) ;  /* 0xfffffffc00187947 */ /* 0x000fea000383ffff */
.L_x_567:
[----:B0-----:R0:W1:Y:S02]  /*1b3c0*/  SYNCS.PHASECHK.TRANS64.TRYWAIT P0, [R7+URZ], R0 ;  /* 0x00000000070075a7 */ /* 0x001064000800017f */
[----:B-1----:R-:W-:Y:S05]  /*1b3d0*/  @!P0 NANOSLEEP.SYNCS 0x989680 ;  /* 0x009896800000895d */ /* 0x002fea0003900000 */
[----:B------:R-:W1:Y:S02]  /*1b3e0*/  @!P0 SYNCS.PHASECHK.TRANS64 P0, [R7+URZ], R0 ;  /* 0x00000000070085a7 */ /* 0x000e64000800007f */
[----:B-1----:R-:W-:Y:S05]  /*1b3f0*/  @!P0 BRA `(.L_x_567) ;  /* 0xfffffffc00f08947 */ /* 0x002fea000383ffff */
[----:B------:R-:W-:Y:S05]  /*1b400*/  BRA `(.L_x_577) ;  /* 0xfffffffc00287947 */ /* 0x000fea000383ffff */
.L_x_578:
[----:B------:R-:W-:-:S00]  /*1b410*/  BRA `(.L_x_578) ;  /* 0xfffffffc00fc7947 */ /* 0x000fc0000383ffff */
[----:B------:R-:W-:-:S00]  /*1b420*/  NOP ;  /* 0x0000000000007918 */ /* 0x000fc00000000000 */
        /* <DEDUP_REMOVED lines=13> */
.L_x_579:


//--------------------- .nv.global.init           --------------------------
	.section	.nv.global.init,"aw",@progbits
.nv.global.init:
	.type		$str$22,@object
	.size		$str$22,($str$23 - $str$22)
$str$22:
        /*0000*/ 	.byte	0x6b, 0x5f, 0x74, 0x69, 0x6c, 0x65, 0x5f, 0x63, 0x6f, 0x75, 0x6e, 0x74, 0x20, 0x3e, 0x3d, 0x20
        /*0010*/ 	.byte	0x31, 0x00
	.type		$str$23,@object
	.size		$str$23,(__unnamed_1 - $str$23)
$str$23:
        /*0012*/ 	.byte	0x2f, 0x74, 0x6d, 0x70, 0x2f, 0x63, 0x75, 0x74, 0x6c, 0x61, 0x73, 0x73, 0x5f, 0x73, 0x77, 0x65
        /*0022*/ 	.byte	0x65, 0x70, 0x5f, 0x73, 0x72, 0x63, 0x2f, 0x69, 0x6e, 0x63, 0x6c, 0x75, 0x64, 0x65, 0x2f, 0x63
        /*0032*/ 	.byte	0x75, 0x74, 0x6c, 0x61, 0x73, 0x73, 0x2f, 0x67, 0x65, 0x6d, 0x6d, 0x2f, 0x63, 0x6f, 0x6c, 0x6c
        /*0042*/ 	.byte	0x65, 0x63, 0x74, 0x69, 0x76, 0x65, 0x2f, 0x73, 0x6d, 0x39, 0x30, 0x5f, 0x6d, 0x6d, 0x61, 0x5f
        /*0052*/ 	.byte	0x74, 0x6d, 0x61, 0x5f, 0x67, 0x6d, 0x6d, 0x61, 0x5f, 0x73, 0x73, 0x5f, 0x77, 0x61, 0x72, 0x70
        /*0062*/ 	.byte	0x73, 0x70, 0x65, 0x63, 0x69, 0x61, 0x6c, 0x69, 0x7a, 0x65, 0x64, 0x2e, 0x68, 0x70, 0x70, 0x00
	.type		__unnamed_1,@object
	.size		__unnamed_1,(.L_0 - __unnamed_1)
__unnamed_1:
        /* <DEDUP_REMOVED lines=179> */
        /*0ba2*/ 	.byte	0x74, 0x69, 0x74, 0x79, 0x5d, 0x00
.L_0:


//--------------------- .nv.shared._ZN7cutlass13device_kernelINS_4gemm6kernel13GemmUniversalIN4cute5tupleIJiiiiEEENS1_10collective13CollectiveMmaINS1_34MainloopSm90TmaGmmaWarpSpecializedILi3ENS5_IJNS4_1CILi2EEESB_NSA_ILi1EEEEEENS1_35KernelTmaWarpSpecializedCooperativeEEENS5_IJNSA_ILi256EEESG_NSA_ILi32EEEEEENS_10tfloat32_tENS5_IJlSC_lEEESJ_SK_NS4_8TiledMMAINS4_8MMA_AtomIJNS4_4SM904GMMA30MMA_64x256x8_F32TF32TF32_SS_TNILNSO_7ScaleInE1ELSQ_1EEEEEENS4_6LayoutINS5_IJSB_SC_SC_EEENS5_IJSC_NSA_ILi0EEESV_EEEEENS5_IJNS4_10UnderscoreESY_SY_EEEEENS4_23SM90_TMA_LOAD_MULTICASTENS4_14ComposedLayoutINS4_7SwizzleILi3ELi4ELi3EEENS4_18smem_ptr_flag_bitsILi32EEENST_INS5_IJNSA_ILi8EEESH_EEENS5_IJSH_SC_EEEEEEEvNS4_8identityES11_S1B_vS1C_EENS_8epilogue10collective6detail29Sm90TmaWarpSpecializedAdapterINS1F_15DefaultEpilogueISJ_SK_SK_NS1E_6thread17LinearCombinationISJ_Li1EffLNS1J_9ScaleType4KindE0ELNS_15FloatRoundStyleE2ESJ_EENS1_15EpilogueDefaultEEEEEvvEEEEvNT_6ParamsE --------------------------
	.section	.nv.shared._ZN7cutlass13device_kernelINS_4gemm6kernel13GemmUniversalIN4cute5tupleIJiiiiEEENS1_10collective13CollectiveMmaINS1_34MainloopSm90TmaGmmaWarpSpecializedILi3ENS5_IJNS4_1CILi2EEESB_NSA_ILi1EEEEEENS1_35KernelTmaWarpSpecializedCooperativeEEENS5_IJNSA_ILi256EEESG_NSA_ILi32EEEEEENS_10tfloat32_tENS5_IJlSC_lEEESJ_SK_NS4_8TiledMMAINS4_8MMA_AtomIJNS4_4SM904GMMA30MMA_64x256x8_F32TF32TF32_SS_TNILNSO_7ScaleInE1ELSQ_1EEEEEENS4_6LayoutINS5_IJSB_SC_SC_EEENS5_IJSC_NSA_ILi0EEESV_EEEEENS5_IJNS4_10UnderscoreESY_SY_EEEEENS4_23SM90_TMA_LOAD_MULTICASTENS4_14ComposedLayoutINS4_7SwizzleILi3ELi4ELi3EEENS4_18smem_ptr_flag_bitsILi32EEENST_INS5_IJNSA_ILi8EEESH_EEENS5_IJSH_SC_EEEEEEEvNS4_8identityES11_S1B_vS1C_EENS_8epilogue10collective6detail29Sm90TmaWarpSpecializedAdapterINS1F_15DefaultEpilogueISJ_SK_SK_NS1E_6thread17LinearCombinationISJ_Li1EffLNS1J_9ScaleType4KindE0ELNS_15FloatRoundStyleE2ESJ_EENS1_15EpilogueDefaultEEEEEvvEEEEvNT_6ParamsE,"aw",@nobits
	.sectionflags	@""
	.align	16
	.zero		1024


//--------------------- .nv.shared.reserved.0     --------------------------
	.section	.nv.shared.reserved.0,"aw",@nobits
	.weak		__nv_reservedSMEM_offset_0_alias
	.size		__nv_reservedSMEM_offset_0_alias, 0, 0
	.other		__nv_reservedSMEM_offset_0_alias,@"STO_CUDA_RESERVED_SHARED STV_DEFAULT"
__nv_reservedSMEM_offset_0_alias:
	.zero		0


//--------------------- .nv.global                --------------------------
	.section	.nv.global,"aw",@nobits
.nv.global:
	.type		_ZN39_INTERNAL_b3d6688f_4_k_cu_679c0cb8_67364cute1_E,@object
	.size		_ZN39_INTERNAL_b3d6688f_4_k_cu_679c0cb8_67364cute1_E,(_ZN39_INTERNAL_b3d6688f_4_k_cu_679c0cb8_67364cuda3std3__45__cpo6cbeginE - _ZN39_INTERNAL_b3d6688f_4_k_cu_679c0cb8_67364cute1_E)
_ZN39_INTERNAL_b3d6688f_4_k_cu_679c0cb8_67364cute1_E:
	.zero		1
	.type		_ZN39_INTERNAL_b3d6688f_4_k_cu_679c0cb8_67364cuda3std3__45__cpo6cbeginE,@object
	.size		_ZN39_INTERNAL_b3d6688f_4_k_cu_679c0cb8_67364cuda3std3__45__cpo6cbeginE,(_ZN39_INTERNAL_b3d6688f_4_k_cu_679c0cb8_67364cuda3std3__48in_placeE - _ZN39_INTERNAL_b3d6688f_4_k_cu_679c0cb8_67364cuda3std3__45__cpo6cbeginE)
_ZN39_INTERNAL_b3d6688f_4_k_cu_679c0cb8_67364cuda3std3__45__cpo6cbeginE:
	.zero		1
	.type		_ZN39_INTERNAL_b3d6688f_4_k_cu_679c0cb8_67364cuda3std3__48in_placeE,@object
	.size		_ZN39_INTERNAL_b3d6688f_4_k_cu_679c0cb8_67364cuda3std3__48in_placeE,(_ZN39_INTERNAL_b3d6688f_4_k_cu_679c0cb8_67364cuda3std6ranges3__45__cpo9iter_moveE - _ZN39_INTERNAL_b3d6688f_4_k_cu_679c0cb8_67364cuda3std3__48in_placeE)
_ZN39_INTERNAL_b3d6688f_4_k_cu_679c0cb8_67364cuda3std3__48in_placeE:
	.zero		1
	.type		_ZN39_INTERNAL_b3d6688f_4_k_cu_679c0cb8_67364cuda3std6ranges3__45__cpo9iter_moveE,@object
	.size		_ZN39_INTERNAL_b3d6688f_4_k_cu_679c0cb8_67364cuda3std6ranges3__45__cpo9iter_moveE,(_ZN39_INTERNAL_b3d6688f_4_k_cu_679c0cb8_67364cuda3std3__45__cpo5beginE - _ZN39_INTERNAL_b3d6688f_4_k_cu_679c0cb8_67364cuda3std6ranges3__45__cpo9iter_moveE)
_ZN39_INTERNAL_b3d6688f_4_k_cu_679c0cb8_67364cuda3std6ranges3__45__cpo9iter_moveE:
	.zero		1
	.type		_ZN39_INTERNAL_b3d6688f_4_k_cu_679c0cb8_67364cuda3std3__45__cpo5beginE,@object
	.size		_ZN39_INTERNAL_b3d6688f_4_k_cu_679c0cb8_67364cuda3std3__45__cpo5beginE,(_ZN39_INTERNAL_b3d6688f_4_k_cu_679c0cb8_67364cuda3std3__441_GLOBAL__N__b3d6688f_4_k_cu_679c0cb8_67366ignoreE - _ZN39_INTERNAL_b3d6688f_4_k_cu_679c0cb8_67364cuda3std3__45__cpo5beginE)
_ZN39_INTERNAL_b3d6688f_4_k_cu_679c0cb8_67364cuda3std3__45__cpo5beginE:
	.zero		1
	.type		_ZN39_INTERNAL_b3d6688f_4_k_cu_679c0cb8_67364cuda3std3__441_GLOBAL__N__b3d6688f_4_k_cu_679c0cb8_67366ignoreE,@object
	.size		_ZN39_INTERNAL_b3d6688f_4_k_cu_679c0cb8_67364cuda3std3__441_GLOBAL__N__b3d6688f_4_k_cu_679c0cb8_67366ignoreE,(_ZN39_INTERNAL_b3d6688f_4_k_cu_679c0cb8_67364cute7productE - _ZN39_INTERNAL_b3d6688f_4_k_cu_679c0cb8_67364cuda3std3__441_GLOBAL__N__b3d6688f_4_k_cu_679c0cb8_67366ignoreE)
_ZN39_INTERNAL_b3d6688f_4_k_cu_679c0cb8_67364cuda3std3__441_GLOBAL__N__b3d6688f_4_k_cu_679c0cb8_67366ignoreE:
	.zero		1
	.type		_ZN39_INTERNAL_b3d6688f_4_k_cu_679c0cb8_67364cute7productE,@object
	.size		_ZN39_INTERNAL_b3d6688f_4_k_cu_679c0cb8_67364cute7productE,(_ZN39_INTERNAL_b3d6688f_4_k_cu_679c0cb8_67364cuda3std3__45__cpo3endE - _ZN39_INTERNAL_b3d6688f_4_k_cu_679c0cb8_67364cute7productE)
_ZN39_INTERNAL_b3d6688f_4_k_cu_679c0cb8_67364cute7productE:
	.zero		1
	.type		_ZN39_INTERNAL_b3d6688f_4_k_cu_679c0cb8_67364cuda3std3__45__cpo3endE,@object
	.size		_ZN39_INTERNAL_b3d6688f_4_k_cu_679c0cb8_67364cuda3std3__45__cpo3endE,(_ZN39_INTERNAL_b3d6688f_4_k_cu_679c0cb8_67364cuda3std3__419piecewise_constructE - _ZN39_INTERNAL_b3d6688f_4_k_cu_679c0cb8_67364cuda3std3__45__cpo3endE)
_ZN39_INTERNAL_b3d6688f_4_k_cu_679c0cb8_67364cuda3std3__45__cpo3endE:
	.zero		1
	.type		_ZN39_INTERNAL_b3d6688f_4_k_cu_679c0cb8_67364cuda3std3__419piecewise_constructE,@object
	.size		_ZN39_INTERNAL_b3d6688f_4_k_cu_679c0cb8_67364cuda3std3__419piecewise_constructE,(_ZN39_INTERNAL_b3d6688f_4_k_cu_679c0cb8_67364cuda3std3__45__cpo4cendE - _ZN39_INTERNAL_b3d6688f_4_k_cu_679c0cb8_67364cuda3std3__419piecewise_constructE)
_ZN39_INTERNAL_b3d6688f_4_k_cu_679c0cb8_67364cuda3std3__419piecewise_constructE:
	.zero		1
	.type		_ZN39_INTERNAL_b3d6688f_4_k_cu_679c0cb8_67364cuda3std3__45__cpo4cendE,@object
	.size		_ZN39_INTERNAL_b3d6688f_4_k_cu_679c0cb8_67364cuda3std3__45__cpo4cendE,(_ZN39_INTERNAL_b3d6688f_4_k_cu_679c0cb8_67364cuda3std6ranges3__45__cpo4swapE - _ZN39_INTERNAL_b3d6688f_4_k_cu_679c0cb8_67364cuda3std3__45__cpo4cendE)
_ZN39_INTERNAL_b3d6688f_4_k_cu_679c0cb8_67364cuda3std3__45__cpo4cendE:
	.zero		1
	.type		_ZN39_INTERNAL_b3d6688f_4_k_cu_679c0cb8_67364cuda3std6ranges3__45__cpo4swapE,@object
	.size		_ZN39_INTERNAL_b3d6688f_4_k_cu_679c0cb8_67364cuda3std6ranges3__45__cpo4swapE,(.L_8 - _ZN39_INTERNAL_b3d6688f_4_k_cu_679c0cb8_67364cuda3std6ranges3__45__cpo4swapE)
_ZN39_INTERNAL_b3d6688f_4_k_cu_679c0cb8_67364cuda3std6ranges3__45__cpo4swapE:
	.zero		1
.L_8:


//--------------------- .nv.constant0._ZN7cutlass13device_kernelINS_4gemm6kernel13GemmUniversalIN4cute5tupleIJiiiiEEENS1_10collective13CollectiveMmaINS1_34MainloopSm90TmaGmmaWarpSpecializedILi3ENS5_IJNS4_1CILi2EEESB_NSA_ILi1EEEEEENS1_35KernelTmaWarpSpecializedCooperativeEEENS5_IJNSA_ILi256EEESG_NSA_ILi32EEEEEENS_10tfloat32_tENS5_IJlSC_lEEESJ_SK_NS4_8TiledMMAINS4_8MMA_AtomIJNS4_4SM904GMMA30MMA_64x256x8_F32TF32TF32_SS_TNILNSO_7ScaleInE1ELSQ_1EEEEEENS4_6LayoutINS5_IJSB_SC_SC_EEENS5_IJSC_NSA_ILi0EEESV_EEEEENS5_IJNS4_10UnderscoreESY_SY_EEEEENS4_23SM90_TMA_LOAD_MULTICASTENS4_14ComposedLayoutINS4_7SwizzleILi3ELi4ELi3EEENS4_18smem_ptr_flag_bitsILi32EEENST_INS5_IJNSA_ILi8EEESH_EEENS5_IJSH_SC_EEEEEEEvNS4_8identityES11_S1B_vS1C_EENS_8epilogue10collective6detail29Sm90TmaWarpSpecializedAdapterINS1F_15DefaultEpilogueISJ_SK_SK_NS1E_6thread17LinearCombinationISJ_Li1EffLNS1J_9ScaleType4KindE0ELNS_15FloatRoundStyleE2ESJ_EENS1_15EpilogueDefaultEEEEEvvEEEEvNT_6ParamsE --------------------------
	.section	.nv.constant0._ZN7cutlass13device_kernelINS_4gemm6kernel13GemmUniversalIN4cute5tupleIJiiiiEEENS1_10collective13CollectiveMmaINS1_34MainloopSm90TmaGmmaWarpSpecializedILi3ENS5_IJNS4_1CILi2EEESB_NSA_ILi1EEEEEENS1_35KernelTmaWarpSpecializedCooperativeEEENS5_IJNSA_ILi256EEESG_NSA_ILi32EEEEEENS_10tfloat32_tENS5_IJlSC_lEEESJ_SK_NS4_8TiledMMAINS4_8MMA_AtomIJNS4_4SM904GMMA30MMA_64x256x8_F32TF32TF32_SS_TNILNSO_7ScaleInE1ELSQ_1EEEEEENS4_6LayoutINS5_IJSB_SC_SC_EEENS5_IJSC_NSA_ILi0EEESV_EEEEENS5_IJNS4_10UnderscoreESY_SY_EEEEENS4_23SM90_TMA_LOAD_MULTICASTENS4_14ComposedLayoutINS4_7SwizzleILi3ELi4ELi3EEENS4_18smem_ptr_flag_bitsILi32EEENST_INS5_IJNSA_ILi8EEESH_EEENS5_IJSH_SC_EEEEEEEvNS4_8identityES11_S1B_vS1C_EENS_8epilogue10collective6detail29Sm90TmaWarpSpecializedAdapterINS1F_15DefaultEpilogueISJ_SK_SK_NS1E_6thread17LinearCombinationISJ_Li1EffLNS1J_9ScaleType4KindE0ELNS_15FloatRoundStyleE2ESJ_EENS1_15EpilogueDefaultEEEEEvvEEEEvNT_6ParamsE,"a",@progbits
	.sectionflags	@""
	.align	4
.nv.constant0._ZN7cutlass13device_kernelINS_4gemm6kernel13GemmUniversalIN4cute5tupleIJiiiiEEENS1_10collective13CollectiveMmaINS1_34MainloopSm90TmaGmmaWarpSpecializedILi3ENS5_IJNS4_1CILi2EEESB_NSA_ILi1EEEEEENS1_35KernelTmaWarpSpecializedCooperativeEEENS5_IJNSA_ILi256EEESG_NSA_ILi32EEEEEENS_10tfloat32_tENS5_IJlSC_lEEESJ_SK_NS4_8TiledMMAINS4_8MMA_AtomIJNS4_4SM904GMMA30MMA_64x256x8_F32TF32TF32_SS_TNILNSO_7ScaleInE1ELSQ_1EEEEEENS4_6LayoutINS5_IJSB_SC_SC_EEENS5_IJSC_NSA_ILi0EEESV_EEEEENS5_IJNS4_10UnderscoreESY_SY_EEEEENS4_23SM90_TMA_LOAD_MULTICASTENS4_14ComposedLayoutINS4_7SwizzleILi3ELi4ELi3EEENS4_18smem_ptr_flag_bitsILi32EEENST_INS5_IJNSA_ILi8EEESH_EEENS5_IJSH_SC_EEEEEEEvNS4_8identityES11_S1B_vS1C_EENS_8epilogue10collective6detail29Sm90TmaWarpSpecializedAdapterINS1F_15DefaultEpilogueISJ_SK_SK_NS1E_6thread17LinearCombinationISJ_Li1EffLNS1J_9ScaleType4KindE0ELNS_15FloatRoundStyleE2ESJ_EENS1_15EpilogueDefaultEEEEEvvEEEEvNT_6ParamsE:
	.zero		1664


//--------------------- SYMBOLS --------------------------

	.type		.nv.reservedSmem.offset0,@object
	.size		.nv.reservedSmem.offset0,0x4
	.type		__assertfail,@function
